//
// Generated by NVIDIA NVVM Compiler
//
// Compiler Build ID: CL-36424714
// Cuda compilation tools, release 13.0, V13.0.88
// Based on NVVM 20.0.0
//

.version 9.0
.target sm_100
.address_size 64

	// .globl	_Z26propagate_to_hidden_kernelPdS_S_S_iii

.visible .entry _Z26propagate_to_hidden_kernelPdS_S_S_iii(
	.param .u64 .ptr .align 1 _Z26propagate_to_hidden_kernelPdS_S_S_iii_param_0,
	.param .u64 .ptr .align 1 _Z26propagate_to_hidden_kernelPdS_S_S_iii_param_1,
	.param .u64 .ptr .align 1 _Z26propagate_to_hidden_kernelPdS_S_S_iii_param_2,
	.param .u64 .ptr .align 1 _Z26propagate_to_hidden_kernelPdS_S_S_iii_param_3,
	.param .u32 _Z26propagate_to_hidden_kernelPdS_S_S_iii_param_4,
	.param .u32 _Z26propagate_to_hidden_kernelPdS_S_S_iii_param_5,
	.param .u32 _Z26propagate_to_hidden_kernelPdS_S_S_iii_param_6
)
{
	.reg .pred 	%p<13>;
	.reg .b32 	%r<29>;
	.reg .b64 	%rd<48>;
	.reg .b64 	%fd<66>;

	ld.param.u64 	%rd13, [_Z26propagate_to_hidden_kernelPdS_S_S_iii_param_0];
	ld.param.u64 	%rd11, [_Z26propagate_to_hidden_kernelPdS_S_S_iii_param_1];
	ld.param.u64 	%rd14, [_Z26propagate_to_hidden_kernelPdS_S_S_iii_param_2];
	ld.param.u64 	%rd12, [_Z26propagate_to_hidden_kernelPdS_S_S_iii_param_3];
	ld.param.u32 	%r15, [_Z26propagate_to_hidden_kernelPdS_S_S_iii_param_4];
	ld.param.u32 	%r16, [_Z26propagate_to_hidden_kernelPdS_S_S_iii_param_5];
	ld.param.u32 	%r17, [_Z26propagate_to_hidden_kernelPdS_S_S_iii_param_6];
	cvta.to.global.u64 	%rd1, %rd14;
	cvta.to.global.u64 	%rd2, %rd13;
	mov.u32 	%r18, %ctaid.x;
	mov.u32 	%r19, %ntid.x;
	mov.u32 	%r20, %tid.x;
	mad.lo.s32 	%r1, %r18, %r19, %r20;
	mov.u32 	%r2, %ctaid.y;
	setp.ge.s32 	%p1, %r1, %r16;
	setp.ge.s32 	%p2, %r2, %r17;
	or.pred  	%p3, %p1, %p2;
	@%p3 bra 	$L__BB0_14;
	cvta.to.global.u64 	%rd15, %rd11;
	mul.lo.s32 	%r21, %r15, %r2;
	mul.lo.s32 	%r3, %r16, %r2;
	mul.wide.s32 	%rd16, %r1, 8;
	add.s64 	%rd17, %rd15, %rd16;
	ld.global.f64 	%fd65, [%rd17];
	cvt.s64.s32 	%rd3, %r21;
	mul.wide.s32 	%rd4, %r15, %r1;
	setp.lt.s32 	%p4, %r15, 1;
	@%p4 bra 	$L__BB0_13;
	and.b32  	%r4, %r15, 7;
	setp.lt.u32 	%p5, %r15, 8;
	mov.b32 	%r27, 0;
	@%p5 bra 	$L__BB0_5;
	and.b32  	%r27, %r15, 2147483640;
	neg.s32 	%r25, %r27;
	shl.b64 	%rd18, %rd4, 3;
	add.s64 	%rd19, %rd18, %rd2;
	add.s64 	%rd47, %rd19, 32;
	shl.b64 	%rd20, %rd3, 3;
	add.s64 	%rd21, %rd20, %rd1;
	add.s64 	%rd46, %rd21, 32;
$L__BB0_4:
	.pragma "nounroll";
	ld.global.f64 	%fd15, [%rd47+-32];
	ld.global.f64 	%fd16, [%rd46+-32];
	fma.rn.f64 	%fd17, %fd15, %fd16, %fd65;
	ld.global.f64 	%fd18, [%rd47+-24];
	ld.global.f64 	%fd19, [%rd46+-24];
	fma.rn.f64 	%fd20, %fd18, %fd19, %fd17;
	ld.global.f64 	%fd21, [%rd47+-16];
	ld.global.f64 	%fd22, [%rd46+-16];
	fma.rn.f64 	%fd23, %fd21, %fd22, %fd20;
	ld.global.f64 	%fd24, [%rd47+-8];
	ld.global.f64 	%fd25, [%rd46+-8];
	fma.rn.f64 	%fd26, %fd24, %fd25, %fd23;
	ld.global.f64 	%fd27, [%rd47];
	ld.global.f64 	%fd28, [%rd46];
	fma.rn.f64 	%fd29, %fd27, %fd28, %fd26;
	ld.global.f64 	%fd30, [%rd47+8];
	ld.global.f64 	%fd31, [%rd46+8];
	fma.rn.f64 	%fd32, %fd30, %fd31, %fd29;
	ld.global.f64 	%fd33, [%rd47+16];
	ld.global.f64 	%fd34, [%rd46+16];
	fma.rn.f64 	%fd35, %fd33, %fd34, %fd32;
	ld.global.f64 	%fd36, [%rd47+24];
	ld.global.f64 	%fd37, [%rd46+24];
	fma.rn.f64 	%fd65, %fd36, %fd37, %fd35;
	add.s32 	%r25, %r25, 8;
	add.s64 	%rd47, %rd47, 64;
	add.s64 	%rd46, %rd46, 64;
	setp.ne.s32 	%p6, %r25, 0;
	@%p6 bra 	$L__BB0_4;
$L__BB0_5:
	setp.eq.s32 	%p7, %r4, 0;
	@%p7 bra 	$L__BB0_13;
	and.b32  	%r10, %r15, 3;
	setp.lt.u32 	%p8, %r4, 4;
	@%p8 bra 	$L__BB0_8;
	cvt.u64.u32 	%rd22, %r27;
	add.s64 	%rd23, %rd4, %rd22;
	shl.b64 	%rd24, %rd23, 3;
	add.s64 	%rd25, %rd2, %rd24;
	ld.global.f64 	%fd39, [%rd25];
	add.s64 	%rd26, %rd22, %rd3;
	shl.b64 	%rd27, %rd26, 3;
	add.s64 	%rd28, %rd1, %rd27;
	ld.global.f64 	%fd40, [%rd28];
	fma.rn.f64 	%fd41, %fd39, %fd40, %fd65;
	ld.global.f64 	%fd42, [%rd25+8];
	ld.global.f64 	%fd43, [%rd28+8];
	fma.rn.f64 	%fd44, %fd42, %fd43, %fd41;
	ld.global.f64 	%fd45, [%rd25+16];
	ld.global.f64 	%fd46, [%rd28+16];
	fma.rn.f64 	%fd47, %fd45, %fd46, %fd44;
	ld.global.f64 	%fd48, [%rd25+24];
	ld.global.f64 	%fd49, [%rd28+24];
	fma.rn.f64 	%fd65, %fd48, %fd49, %fd47;
	add.s32 	%r27, %r27, 4;
$L__BB0_8:
	setp.eq.s32 	%p9, %r10, 0;
	@%p9 bra 	$L__BB0_13;
	setp.eq.s32 	%p10, %r10, 1;
	@%p10 bra 	$L__BB0_11;
	cvt.u64.u32 	%rd29, %r27;
	add.s64 	%rd30, %rd4, %rd29;
	shl.b64 	%rd31, %rd30, 3;
	add.s64 	%rd32, %rd2, %rd31;
	ld.global.f64 	%fd51, [%rd32];
	add.s64 	%rd33, %rd29, %rd3;
	shl.b64 	%rd34, %rd33, 3;
	add.s64 	%rd35, %rd1, %rd34;
	ld.global.f64 	%fd52, [%rd35];
	fma.rn.f64 	%fd53, %fd51, %fd52, %fd65;
	ld.global.f64 	%fd54, [%rd32+8];
	ld.global.f64 	%fd55, [%rd35+8];
	fma.rn.f64 	%fd65, %fd54, %fd55, %fd53;
	add.s32 	%r27, %r27, 2;
$L__BB0_11:
	and.b32  	%r23, %r15, 1;
	setp.eq.b32 	%p11, %r23, 1;
	not.pred 	%p12, %p11;
	@%p12 bra 	$L__BB0_13;
	cvt.u64.u32 	%rd36, %r27;
	add.s64 	%rd37, %rd4, %rd36;
	shl.b64 	%rd38, %rd37, 3;
	add.s64 	%rd39, %rd2, %rd38;
	ld.global.f64 	%fd56, [%rd39];
	add.s64 	%rd40, %rd36, %rd3;
	shl.b64 	%rd41, %rd40, 3;
	add.s64 	%rd42, %rd1, %rd41;
	ld.global.f64 	%fd57, [%rd42];
	fma.rn.f64 	%fd65, %fd56, %fd57, %fd65;
$L__BB0_13:
	add.s32 	%r24, %r3, %r1;
	cvta.to.global.u64 	%rd43, %rd12;
	mul.wide.s32 	%rd44, %r24, 8;
	add.s64 	%rd45, %rd43, %rd44;
	st.global.f64 	[%rd45], %fd65;
$L__BB0_14:
	ret;

}
	// .globl	_Z23apply_relu_batch_kernelPdii
.visible .entry _Z23apply_relu_batch_kernelPdii(
	.param .u64 .ptr .align 1 _Z23apply_relu_batch_kernelPdii_param_0,
	.param .u32 _Z23apply_relu_batch_kernelPdii_param_1,
	.param .u32 _Z23apply_relu_batch_kernelPdii_param_2
)
{
	.reg .pred 	%p<4>;
	.reg .b32 	%r<9>;
	.reg .b64 	%rd<5>;
	.reg .b64 	%fd<3>;

	ld.param.u64 	%rd1, [_Z23apply_relu_batch_kernelPdii_param_0];
	ld.param.u32 	%r3, [_Z23apply_relu_batch_kernelPdii_param_1];
	ld.param.u32 	%r4, [_Z23apply_relu_batch_kernelPdii_param_2];
	mov.u32 	%r5, %ctaid.x;
	mov.u32 	%r6, %ntid.x;
	mov.u32 	%r7, %tid.x;
	mad.lo.s32 	%r1, %r5, %r6, %r7;
	mov.u32 	%r2, %ctaid.y;
	setp.ge.s32 	%p1, %r1, %r3;
	setp.ge.s32 	%p2, %r2, %r4;
	or.pred  	%p3, %p1, %p2;
	@%p3 bra 	$L__BB1_2;
	cvta.to.global.u64 	%rd2, %rd1;
	mad.lo.s32 	%r8, %r3, %r2, %r1;
	mul.wide.s32 	%rd3, %r8, 8;
	add.s64 	%rd4, %rd2, %rd3;
	ld.global.f64 	%fd1, [%rd4];
	max.f64 	%fd2, %fd1, 0d0000000000000000;
	st.global.f64 	[%rd4], %fd2;
$L__BB1_2:
	ret;

}
	// .globl	_Z26propagate_to_output_kernelPdS_S_S_iii
.visible .entry _Z26propagate_to_output_kernelPdS_S_S_iii(
	.param .u64 .ptr .align 1 _Z26propagate_to_output_kernelPdS_S_S_iii_param_0,
	.param .u64 .ptr .align 1 _Z26propagate_to_output_kernelPdS_S_S_iii_param_1,
	.param .u64 .ptr .align 1 _Z26propagate_to_output_kernelPdS_S_S_iii_param_2,
	.param .u64 .ptr .align 1 _Z26propagate_to_output_kernelPdS_S_S_iii_param_3,
	.param .u32 _Z26propagate_to_output_kernelPdS_S_S_iii_param_4,
	.param .u32 _Z26propagate_to_output_kernelPdS_S_S_iii_param_5,
	.param .u32 _Z26propagate_to_output_kernelPdS_S_S_iii_param_6
)
{
	.reg .pred 	%p<13>;
	.reg .b32 	%r<29>;
	.reg .b64 	%rd<48>;
	.reg .b64 	%fd<66>;

	ld.param.u64 	%rd13, [_Z26propagate_to_output_kernelPdS_S_S_iii_param_0];
	ld.param.u64 	%rd11, [_Z26propagate_to_output_kernelPdS_S_S_iii_param_1];
	ld.param.u64 	%rd14, [_Z26propagate_to_output_kernelPdS_S_S_iii_param_2];
	ld.param.u64 	%rd12, [_Z26propagate_to_output_kernelPdS_S_S_iii_param_3];
	ld.param.u32 	%r15, [_Z26propagate_to_output_kernelPdS_S_S_iii_param_4];
	ld.param.u32 	%r16, [_Z26propagate_to_output_kernelPdS_S_S_iii_param_5];
	ld.param.u32 	%r17, [_Z26propagate_to_output_kernelPdS_S_S_iii_param_6];
	cvta.to.global.u64 	%rd1, %rd14;
	cvta.to.global.u64 	%rd2, %rd13;
	mov.u32 	%r18, %ctaid.x;
	mov.u32 	%r19, %ntid.x;
	mov.u32 	%r20, %tid.x;
	mad.lo.s32 	%r1, %r18, %r19, %r20;
	mov.u32 	%r2, %ctaid.y;
	setp.ge.s32 	%p1, %r1, %r16;
	setp.ge.s32 	%p2, %r2, %r17;
	or.pred  	%p3, %p1, %p2;
	@%p3 bra 	$L__BB2_14;
	cvta.to.global.u64 	%rd15, %rd11;
	mul.lo.s32 	%r21, %r15, %r2;
	mul.lo.s32 	%r3, %r16, %r2;
	mul.wide.s32 	%rd16, %r1, 8;
	add.s64 	%rd17, %rd15, %rd16;
	ld.global.f64 	%fd65, [%rd17];
	cvt.s64.s32 	%rd3, %r21;
	mul.wide.s32 	%rd4, %r15, %r1;
	setp.lt.s32 	%p4, %r15, 1;
	@%p4 bra 	$L__BB2_13;
	and.b32  	%r4, %r15, 7;
	setp.lt.u32 	%p5, %r15, 8;
	mov.b32 	%r27, 0;
	@%p5 bra 	$L__BB2_5;
	and.b32  	%r27, %r15, 2147483640;
	neg.s32 	%r25, %r27;
	shl.b64 	%rd18, %rd4, 3;
	add.s64 	%rd19, %rd18, %rd2;
	add.s64 	%rd47, %rd19, 32;
	shl.b64 	%rd20, %rd3, 3;
	add.s64 	%rd21, %rd20, %rd1;
	add.s64 	%rd46, %rd21, 32;
$L__BB2_4:
	.pragma "nounroll";
	ld.global.f64 	%fd15, [%rd47+-32];
	ld.global.f64 	%fd16, [%rd46+-32];
	fma.rn.f64 	%fd17, %fd15, %fd16, %fd65;
	ld.global.f64 	%fd18, [%rd47+-24];
	ld.global.f64 	%fd19, [%rd46+-24];
	fma.rn.f64 	%fd20, %fd18, %fd19, %fd17;
	ld.global.f64 	%fd21, [%rd47+-16];
	ld.global.f64 	%fd22, [%rd46+-16];
	fma.rn.f64 	%fd23, %fd21, %fd22, %fd20;
	ld.global.f64 	%fd24, [%rd47+-8];
	ld.global.f64 	%fd25, [%rd46+-8];
	fma.rn.f64 	%fd26, %fd24, %fd25, %fd23;
	ld.global.f64 	%fd27, [%rd47];
	ld.global.f64 	%fd28, [%rd46];
	fma.rn.f64 	%fd29, %fd27, %fd28, %fd26;
	ld.global.f64 	%fd30, [%rd47+8];
	ld.global.f64 	%fd31, [%rd46+8];
	fma.rn.f64 	%fd32, %fd30, %fd31, %fd29;
	ld.global.f64 	%fd33, [%rd47+16];
	ld.global.f64 	%fd34, [%rd46+16];
	fma.rn.f64 	%fd35, %fd33, %fd34, %fd32;
	ld.global.f64 	%fd36, [%rd47+24];
	ld.global.f64 	%fd37, [%rd46+24];
	fma.rn.f64 	%fd65, %fd36, %fd37, %fd35;
	add.s32 	%r25, %r25, 8;
	add.s64 	%rd47, %rd47, 64;
	add.s64 	%rd46, %rd46, 64;
	setp.ne.s32 	%p6, %r25, 0;
	@%p6 bra 	$L__BB2_4;
$L__BB2_5:
	setp.eq.s32 	%p7, %r4, 0;
	@%p7 bra 	$L__BB2_13;
	and.b32  	%r10, %r15, 3;
	setp.lt.u32 	%p8, %r4, 4;
	@%p8 bra 	$L__BB2_8;
	cvt.u64.u32 	%rd22, %r27;
	add.s64 	%rd23, %rd4, %rd22;
	shl.b64 	%rd24, %rd23, 3;
	add.s64 	%rd25, %rd2, %rd24;
	ld.global.f64 	%fd39, [%rd25];
	add.s64 	%rd26, %rd22, %rd3;
	shl.b64 	%rd27, %rd26, 3;
	add.s64 	%rd28, %rd1, %rd27;
	ld.global.f64 	%fd40, [%rd28];
	fma.rn.f64 	%fd41, %fd39, %fd40, %fd65;
	ld.global.f64 	%fd42, [%rd25+8];
	ld.global.f64 	%fd43, [%rd28+8];
	fma.rn.f64 	%fd44, %fd42, %fd43, %fd41;
	ld.global.f64 	%fd45, [%rd25+16];
	ld.global.f64 	%fd46, [%rd28+16];
	fma.rn.f64 	%fd47, %fd45, %fd46, %fd44;
	ld.global.f64 	%fd48, [%rd25+24];
	ld.global.f64 	%fd49, [%rd28+24];
	fma.rn.f64 	%fd65, %fd48, %fd49, %fd47;
	add.s32 	%r27, %r27, 4;
$L__BB2_8:
	setp.eq.s32 	%p9, %r10, 0;
	@%p9 bra 	$L__BB2_13;
	setp.eq.s32 	%p10, %r10, 1;
	@%p10 bra 	$L__BB2_11;
	cvt.u64.u32 	%rd29, %r27;
	add.s64 	%rd30, %rd4, %rd29;
	shl.b64 	%rd31, %rd30, 3;
	add.s64 	%rd32, %rd2, %rd31;
	ld.global.f64 	%fd51, [%rd32];
	add.s64 	%rd33, %rd29, %rd3;
	shl.b64 	%rd34, %rd33, 3;
	add.s64 	%rd35, %rd1, %rd34;
	ld.global.f64 	%fd52, [%rd35];
	fma.rn.f64 	%fd53, %fd51, %fd52, %fd65;
	ld.global.f64 	%fd54, [%rd32+8];
	ld.global.f64 	%fd55, [%rd35+8];
	fma.rn.f64 	%fd65, %fd54, %fd55, %fd53;
	add.s32 	%r27, %r27, 2;
$L__BB2_11:
	and.b32  	%r23, %r15, 1;
	setp.eq.b32 	%p11, %r23, 1;
	not.pred 	%p12, %p11;
	@%p12 bra 	$L__BB2_13;
	cvt.u64.u32 	%rd36, %r27;
	add.s64 	%rd37, %rd4, %rd36;
	shl.b64 	%rd38, %rd37, 3;
	add.s64 	%rd39, %rd2, %rd38;
	ld.global.f64 	%fd56, [%rd39];
	add.s64 	%rd40, %rd36, %rd3;
	shl.b64 	%rd41, %rd40, 3;
	add.s64 	%rd42, %rd1, %rd41;
	ld.global.f64 	%fd57, [%rd42];
	fma.rn.f64 	%fd65, %fd56, %fd57, %fd65;
$L__BB2_13:
	add.s32 	%r24, %r3, %r1;
	cvta.to.global.u64 	%rd43, %rd12;
	mul.wide.s32 	%rd44, %r24, 8;
	add.s64 	%rd45, %rd43, %rd44;
	st.global.f64 	[%rd45], %fd65;
$L__BB2_14:
	ret;

}
	// .globl	_Z29calculate_output_delta_kernelPdS_S_ii
.visible .entry _Z29calculate_output_delta_kernelPdS_S_ii(
	.param .u64 .ptr .align 1 _Z29calculate_output_delta_kernelPdS_S_ii_param_0,
	.param .u64 .ptr .align 1 _Z29calculate_output_delta_kernelPdS_S_ii_param_1,
	.param .u64 .ptr .align 1 _Z29calculate_output_delta_kernelPdS_S_ii_param_2,
	.param .u32 _Z29calculate_output_delta_kernelPdS_S_ii_param_3,
	.param .u32 _Z29calculate_output_delta_kernelPdS_S_ii_param_4
)
{
	.reg .pred 	%p<4>;
	.reg .b32 	%r<9>;
	.reg .b64 	%rd<11>;
	.reg .b64 	%fd<4>;

	ld.param.u64 	%rd1, [_Z29calculate_output_delta_kernelPdS_S_ii_param_0];
	ld.param.u64 	%rd2, [_Z29calculate_output_delta_kernelPdS_S_ii_param_1];
	ld.param.u64 	%rd3, [_Z29calculate_output_delta_kernelPdS_S_ii_param_2];
	ld.param.u32 	%r3, [_Z29calculate_output_delta_kernelPdS_S_ii_param_3];
	ld.param.u32 	%r4, [_Z29calculate_output_delta_kernelPdS_S_ii_param_4];
	mov.u32 	%r5, %ctaid.x;
	mov.u32 	%r6, %ntid.x;
	mov.u32 	%r7, %tid.x;
	mad.lo.s32 	%r1, %r5, %r6, %r7;
	mov.u32 	%r2, %ctaid.y;
	setp.ge.s32 	%p1, %r1, %r3;
	setp.ge.s32 	%p2, %r2, %r4;
	or.pred  	%p3, %p1, %p2;
	@%p3 bra 	$L__BB3_2;
	cvta.to.global.u64 	%rd4, %rd1;
	cvta.to.global.u64 	%rd5, %rd2;
	cvta.to.global.u64 	%rd6, %rd3;
	mad.lo.s32 	%r8, %r3, %r2, %r1;
	mul.wide.s32 	%rd7, %r8, 8;
	add.s64 	%rd8, %rd4, %rd7;
	ld.global.f64 	%fd1, [%rd8];
	add.s64 	%rd9, %rd5, %rd7;
	ld.global.f64 	%fd2, [%rd9];
	sub.f64 	%fd3, %fd1, %fd2;
	add.s64 	%rd10, %rd6, %rd7;
	st.global.f64 	[%rd10], %fd3;
$L__BB3_2:
	ret;

}
	// .globl	_Z29calculate_hidden_delta_kernelPdS_S_S_iii
.visible .entry _Z29calculate_hidden_delta_kernelPdS_S_S_iii(
	.param .u64 .ptr .align 1 _Z29calculate_hidden_delta_kernelPdS_S_S_iii_param_0,
	.param .u64 .ptr .align 1 _Z29calculate_hidden_delta_kernelPdS_S_S_iii_param_1,
	.param .u64 .ptr .align 1 _Z29calculate_hidden_delta_kernelPdS_S_S_iii_param_2,
	.param .u64 .ptr .align 1 _Z29calculate_hidden_delta_kernelPdS_S_S_iii_param_3,
	.param .u32 _Z29calculate_hidden_delta_kernelPdS_S_S_iii_param_4,
	.param .u32 _Z29calculate_hidden_delta_kernelPdS_S_S_iii_param_5,
	.param .u32 _Z29calculate_hidden_delta_kernelPdS_S_S_iii_param_6
)
{
	.reg .pred 	%p<14>;
	.reg .b32 	%r<31>;
	.reg .b64 	%rd<67>;
	.reg .b64 	%fd<71>;

	ld.param.u64 	%rd13, [_Z29calculate_hidden_delta_kernelPdS_S_S_iii_param_0];
	ld.param.u64 	%rd14, [_Z29calculate_hidden_delta_kernelPdS_S_S_iii_param_1];
	ld.param.u64 	%rd12, [_Z29calculate_hidden_delta_kernelPdS_S_S_iii_param_3];
	ld.param.u32 	%r15, [_Z29calculate_hidden_delta_kernelPdS_S_S_iii_param_4];
	ld.param.u32 	%r16, [_Z29calculate_hidden_delta_kernelPdS_S_S_iii_param_5];
	ld.param.u32 	%r17, [_Z29calculate_hidden_delta_kernelPdS_S_S_iii_param_6];
	cvta.to.global.u64 	%rd1, %rd14;
	cvta.to.global.u64 	%rd2, %rd13;
	mov.u32 	%r18, %ctaid.x;
	mov.u32 	%r19, %ntid.x;
	mov.u32 	%r20, %tid.x;
	mad.lo.s32 	%r1, %r18, %r19, %r20;
	mov.u32 	%r2, %ctaid.y;
	setp.ge.s32 	%p1, %r1, %r15;
	setp.ge.s32 	%p2, %r2, %r17;
	or.pred  	%p3, %p1, %p2;
	@%p3 bra 	$L__BB4_14;
	mul.lo.s32 	%r3, %r16, %r2;
	setp.lt.s32 	%p4, %r16, 1;
	mov.f64 	%fd70, 0d0000000000000000;
	@%p4 bra 	$L__BB4_13;
	cvt.s64.s32 	%rd3, %r15;
	cvt.s64.s32 	%rd4, %r1;
	and.b32  	%r4, %r16, 7;
	setp.lt.u32 	%p5, %r16, 8;
	mov.f64 	%fd70, 0d0000000000000000;
	mov.b32 	%r29, 0;
	@%p5 bra 	$L__BB4_5;
	and.b32  	%r29, %r16, 2147483640;
	neg.s32 	%r27, %r29;
	shl.b64 	%rd15, %rd4, 3;
	add.s64 	%rd66, %rd2, %rd15;
	mul.wide.u32 	%rd16, %r3, 8;
	add.s64 	%rd17, %rd16, %rd1;
	add.s64 	%rd65, %rd17, 32;
	mov.f64 	%fd70, 0d0000000000000000;
$L__BB4_4:
	.pragma "nounroll";
	ld.global.f64 	%fd17, [%rd66];
	ld.global.f64 	%fd18, [%rd65+-32];
	fma.rn.f64 	%fd19, %fd17, %fd18, %fd70;
	shl.b64 	%rd18, %rd3, 3;
	add.s64 	%rd19, %rd66, %rd18;
	ld.global.f64 	%fd20, [%rd19];
	ld.global.f64 	%fd21, [%rd65+-24];
	fma.rn.f64 	%fd22, %fd20, %fd21, %fd19;
	add.s64 	%rd20, %rd19, %rd18;
	ld.global.f64 	%fd23, [%rd20];
	ld.global.f64 	%fd24, [%rd65+-16];
	fma.rn.f64 	%fd25, %fd23, %fd24, %fd22;
	add.s64 	%rd21, %rd20, %rd18;
	ld.global.f64 	%fd26, [%rd21];
	ld.global.f64 	%fd27, [%rd65+-8];
	fma.rn.f64 	%fd28, %fd26, %fd27, %fd25;
	add.s64 	%rd22, %rd21, %rd18;
	ld.global.f64 	%fd29, [%rd22];
	ld.global.f64 	%fd30, [%rd65];
	fma.rn.f64 	%fd31, %fd29, %fd30, %fd28;
	add.s64 	%rd23, %rd22, %rd18;
	ld.global.f64 	%fd32, [%rd23];
	ld.global.f64 	%fd33, [%rd65+8];
	fma.rn.f64 	%fd34, %fd32, %fd33, %fd31;
	add.s64 	%rd24, %rd23, %rd18;
	ld.global.f64 	%fd35, [%rd24];
	ld.global.f64 	%fd36, [%rd65+16];
	fma.rn.f64 	%fd37, %fd35, %fd36, %fd34;
	add.s64 	%rd25, %rd24, %rd18;
	ld.global.f64 	%fd38, [%rd25];
	ld.global.f64 	%fd39, [%rd65+24];
	fma.rn.f64 	%fd70, %fd38, %fd39, %fd37;
	add.s32 	%r27, %r27, 8;
	shl.b64 	%rd26, %rd3, 6;
	add.s64 	%rd66, %rd66, %rd26;
	add.s64 	%rd65, %rd65, 64;
	setp.ne.s32 	%p6, %r27, 0;
	@%p6 bra 	$L__BB4_4;
$L__BB4_5:
	setp.eq.s32 	%p7, %r4, 0;
	@%p7 bra 	$L__BB4_13;
	and.b32  	%r10, %r16, 3;
	setp.lt.u32 	%p8, %r4, 4;
	@%p8 bra 	$L__BB4_8;
	cvt.u64.u32 	%rd27, %r29;
	mad.lo.s64 	%rd28, %rd27, %rd3, %rd4;
	add.s32 	%r22, %r29, %r3;
	shl.b64 	%rd29, %rd28, 3;
	add.s64 	%rd30, %rd2, %rd29;
	ld.global.f64 	%fd41, [%rd30];
	mul.wide.u32 	%rd31, %r22, 8;
	add.s64 	%rd32, %rd1, %rd31;
	ld.global.f64 	%fd42, [%rd32];
	fma.rn.f64 	%fd43, %fd41, %fd42, %fd70;
	shl.b64 	%rd33, %rd3, 3;
	add.s64 	%rd34, %rd30, %rd33;
	ld.global.f64 	%fd44, [%rd34];
	cvt.u64.u32 	%rd35, %r3;
	add.s64 	%rd36, %rd27, %rd35;
	shl.b64 	%rd37, %rd36, 3;
	add.s64 	%rd38, %rd1, %rd37;
	ld.global.f64 	%fd45, [%rd38+8];
	fma.rn.f64 	%fd46, %fd44, %fd45, %fd43;
	add.s64 	%rd39, %rd34, %rd33;
	ld.global.f64 	%fd47, [%rd39];
	ld.global.f64 	%fd48, [%rd38+16];
	fma.rn.f64 	%fd49, %fd47, %fd48, %fd46;
	add.s64 	%rd40, %rd39, %rd33;
	ld.global.f64 	%fd50, [%rd40];
	ld.global.f64 	%fd51, [%rd38+24];
	fma.rn.f64 	%fd70, %fd50, %fd51, %fd49;
	add.s32 	%r29, %r29, 4;
$L__BB4_8:
	setp.eq.s32 	%p9, %r10, 0;
	@%p9 bra 	$L__BB4_13;
	setp.eq.s32 	%p10, %r10, 1;
	@%p10 bra 	$L__BB4_11;
	cvt.u64.u32 	%rd41, %r29;
	mad.lo.s64 	%rd42, %rd41, %rd3, %rd4;
	add.s32 	%r23, %r29, %r3;
	shl.b64 	%rd43, %rd42, 3;
	add.s64 	%rd44, %rd2, %rd43;
	ld.global.f64 	%fd53, [%rd44];
	mul.wide.u32 	%rd45, %r23, 8;
	add.s64 	%rd46, %rd1, %rd45;
	ld.global.f64 	%fd54, [%rd46];
	fma.rn.f64 	%fd55, %fd53, %fd54, %fd70;
	shl.b64 	%rd47, %rd3, 3;
	add.s64 	%rd48, %rd44, %rd47;
	ld.global.f64 	%fd56, [%rd48];
	cvt.u64.u32 	%rd49, %r3;
	add.s64 	%rd50, %rd41, %rd49;
	shl.b64 	%rd51, %rd50, 3;
	add.s64 	%rd52, %rd1, %rd51;
	ld.global.f64 	%fd57, [%rd52+8];
	fma.rn.f64 	%fd70, %fd56, %fd57, %fd55;
	add.s32 	%r29, %r29, 2;
$L__BB4_11:
	and.b32  	%r24, %r16, 1;
	setp.eq.b32 	%p11, %r24, 1;
	not.pred 	%p12, %p11;
	@%p12 bra 	$L__BB4_13;
	cvt.u64.u32 	%rd53, %r29;
	mad.lo.s64 	%rd54, %rd53, %rd3, %rd4;
	add.s32 	%r25, %r29, %r3;
	shl.b64 	%rd55, %rd54, 3;
	add.s64 	%rd56, %rd2, %rd55;
	ld.global.f64 	%fd58, [%rd56];
	mul.wide.u32 	%rd57, %r25, 8;
	add.s64 	%rd58, %rd1, %rd57;
	ld.global.f64 	%fd59, [%rd58];
	fma.rn.f64 	%fd70, %fd58, %fd59, %fd70;
$L__BB4_13:
	ld.param.u64 	%rd64, [_Z29calculate_hidden_delta_kernelPdS_S_S_iii_param_2];
	mad.lo.s32 	%r26, %r15, %r2, %r1;
	cvta.to.global.u64 	%rd59, %rd64;
	mul.wide.s32 	%rd60, %r26, 8;
	add.s64 	%rd61, %rd59, %rd60;
	ld.global.f64 	%fd60, [%rd61];
	setp.gt.f64 	%p13, %fd60, 0d0000000000000000;
	selp.f64 	%fd61, 0d3FF0000000000000, 0d0000000000000000, %p13;
	mul.f64 	%fd62, %fd70, %fd61;
	cvta.to.global.u64 	%rd62, %rd12;
	add.s64 	%rd63, %rd62, %rd60;
	st.global.f64 	[%rd63], %fd62;
$L__BB4_14:
	ret;

}
	// .globl	_Z28adjust_output_weights_kernelPdS_S_diii
.visible .entry _Z28adjust_output_weights_kernelPdS_S_diii(
	.param .u64 .ptr .align 1 _Z28adjust_output_weights_kernelPdS_S_diii_param_0,
	.param .u64 .ptr .align 1 _Z28adjust_output_weights_kernelPdS_S_diii_param_1,
	.param .u64 .ptr .align 1 _Z28adjust_output_weights_kernelPdS_S_diii_param_2,
	.param .f64 _Z28adjust_output_weights_kernelPdS_S_diii_param_3,
	.param .u32 _Z28adjust_output_weights_kernelPdS_S_diii_param_4,
	.param .u32 _Z28adjust_output_weights_kernelPdS_S_diii_param_5,
	.param .u32 _Z28adjust_output_weights_kernelPdS_S_diii_param_6
)
{
	.reg .pred 	%p<14>;
	.reg .b32 	%r<45>;
	.reg .b64 	%rd<58>;
	.reg .b64 	%fd<75>;

	ld.param.u64 	%rd4, [_Z28adjust_output_weights_kernelPdS_S_diii_param_1];
	ld.param.u64 	%rd5, [_Z28adjust_output_weights_kernelPdS_S_diii_param_2];
	ld.param.u32 	%r23, [_Z28adjust_output_weights_kernelPdS_S_diii_param_4];
	ld.param.u32 	%r21, [_Z28adjust_output_weights_kernelPdS_S_diii_param_5];
	ld.param.u32 	%r22, [_Z28adjust_output_weights_kernelPdS_S_diii_param_6];
	cvta.to.global.u64 	%rd1, %rd5;
	cvta.to.global.u64 	%rd2, %rd4;
	mov.u32 	%r24, %ctaid.x;
	mov.u32 	%r25, %ntid.x;
	mov.u32 	%r26, %tid.x;
	mad.lo.s32 	%r1, %r24, %r25, %r26;
	mov.u32 	%r27, %ctaid.y;
	mov.u32 	%r28, %ntid.y;
	mov.u32 	%r29, %tid.y;
	mad.lo.s32 	%r30, %r27, %r28, %r29;
	setp.ge.s32 	%p1, %r1, %r21;
	setp.ge.s32 	%p2, %r30, %r23;
	or.pred  	%p3, %p1, %p2;
	@%p3 bra 	$L__BB5_15;
	setp.lt.s32 	%p4, %r22, 1;
	mov.f64 	%fd74, 0d0000000000000000;
	@%p4 bra 	$L__BB5_13;
	and.b32  	%r3, %r22, 7;
	setp.lt.u32 	%p5, %r22, 8;
	mov.f64 	%fd74, 0d0000000000000000;
	mov.b32 	%r43, 0;
	@%p5 bra 	$L__BB5_5;
	and.b32  	%r43, %r22, 2147483640;
	neg.s32 	%r41, %r43;
	shl.b32 	%r6, %r23, 3;
	shl.b32 	%r7, %r21, 3;
	mov.f64 	%fd74, 0d0000000000000000;
	mul.wide.s32 	%rd10, %r21, 8;
	mul.wide.s32 	%rd12, %r23, 8;
	mov.u32 	%r39, %r1;
	mov.u32 	%r40, %r30;
$L__BB5_4:
	.pragma "nounroll";
	mul.wide.s32 	%rd6, %r39, 8;
	add.s64 	%rd7, %rd2, %rd6;
	ld.global.f64 	%fd18, [%rd7];
	mul.wide.s32 	%rd8, %r40, 8;
	add.s64 	%rd9, %rd1, %rd8;
	ld.global.f64 	%fd19, [%rd9];
	fma.rn.f64 	%fd20, %fd18, %fd19, %fd74;
	add.s64 	%rd11, %rd7, %rd10;
	ld.global.f64 	%fd21, [%rd11];
	add.s64 	%rd13, %rd9, %rd12;
	ld.global.f64 	%fd22, [%rd13];
	fma.rn.f64 	%fd23, %fd21, %fd22, %fd20;
	add.s64 	%rd14, %rd11, %rd10;
	ld.global.f64 	%fd24, [%rd14];
	add.s64 	%rd15, %rd13, %rd12;
	ld.global.f64 	%fd25, [%rd15];
	fma.rn.f64 	%fd26, %fd24, %fd25, %fd23;
	add.s64 	%rd16, %rd14, %rd10;
	ld.global.f64 	%fd27, [%rd16];
	add.s64 	%rd17, %rd15, %rd12;
	ld.global.f64 	%fd28, [%rd17];
	fma.rn.f64 	%fd29, %fd27, %fd28, %fd26;
	add.s64 	%rd18, %rd16, %rd10;
	ld.global.f64 	%fd30, [%rd18];
	add.s64 	%rd19, %rd17, %rd12;
	ld.global.f64 	%fd31, [%rd19];
	fma.rn.f64 	%fd32, %fd30, %fd31, %fd29;
	add.s64 	%rd20, %rd18, %rd10;
	ld.global.f64 	%fd33, [%rd20];
	add.s64 	%rd21, %rd19, %rd12;
	ld.global.f64 	%fd34, [%rd21];
	fma.rn.f64 	%fd35, %fd33, %fd34, %fd32;
	add.s64 	%rd22, %rd20, %rd10;
	ld.global.f64 	%fd36, [%rd22];
	add.s64 	%rd23, %rd21, %rd12;
	ld.global.f64 	%fd37, [%rd23];
	fma.rn.f64 	%fd38, %fd36, %fd37, %fd35;
	add.s64 	%rd24, %rd22, %rd10;
	ld.global.f64 	%fd39, [%rd24];
	add.s64 	%rd25, %rd23, %rd12;
	ld.global.f64 	%fd40, [%rd25];
	fma.rn.f64 	%fd74, %fd39, %fd40, %fd38;
	add.s32 	%r41, %r41, 8;
	add.s32 	%r40, %r40, %r6;
	add.s32 	%r39, %r39, %r7;
	setp.ne.s32 	%p6, %r41, 0;
	@%p6 bra 	$L__BB5_4;
$L__BB5_5:
	setp.eq.s32 	%p7, %r3, 0;
	@%p7 bra 	$L__BB5_13;
	and.b32  	%r15, %r22, 3;
	setp.lt.u32 	%p8, %r3, 4;
	@%p8 bra 	$L__BB5_8;
	mad.lo.s32 	%r32, %r43, %r21, %r1;
	mul.wide.s32 	%rd26, %r32, 8;
	add.s64 	%rd27, %rd2, %rd26;
	ld.global.f64 	%fd42, [%rd27];
	mad.lo.s32 	%r33, %r43, %r23, %r30;
	mul.wide.s32 	%rd28, %r33, 8;
	add.s64 	%rd29, %rd1, %rd28;
	ld.global.f64 	%fd43, [%rd29];
	fma.rn.f64 	%fd44, %fd42, %fd43, %fd74;
	mul.wide.s32 	%rd30, %r21, 8;
	add.s64 	%rd31, %rd27, %rd30;
	ld.global.f64 	%fd45, [%rd31];
	mul.wide.s32 	%rd32, %r23, 8;
	add.s64 	%rd33, %rd29, %rd32;
	ld.global.f64 	%fd46, [%rd33];
	fma.rn.f64 	%fd47, %fd45, %fd46, %fd44;
	add.s64 	%rd34, %rd31, %rd30;
	ld.global.f64 	%fd48, [%rd34];
	add.s64 	%rd35, %rd33, %rd32;
	ld.global.f64 	%fd49, [%rd35];
	fma.rn.f64 	%fd50, %fd48, %fd49, %fd47;
	add.s64 	%rd36, %rd34, %rd30;
	ld.global.f64 	%fd51, [%rd36];
	add.s64 	%rd37, %rd35, %rd32;
	ld.global.f64 	%fd52, [%rd37];
	fma.rn.f64 	%fd74, %fd51, %fd52, %fd50;
	add.s32 	%r43, %r43, 4;
$L__BB5_8:
	setp.eq.s32 	%p9, %r15, 0;
	@%p9 bra 	$L__BB5_13;
	setp.eq.s32 	%p10, %r15, 1;
	@%p10 bra 	$L__BB5_11;
	mad.lo.s32 	%r34, %r43, %r21, %r1;
	mul.wide.s32 	%rd38, %r34, 8;
	add.s64 	%rd39, %rd2, %rd38;
	ld.global.f64 	%fd54, [%rd39];
	mad.lo.s32 	%r35, %r43, %r23, %r30;
	mul.wide.s32 	%rd40, %r35, 8;
	add.s64 	%rd41, %rd1, %rd40;
	ld.global.f64 	%fd55, [%rd41];
	fma.rn.f64 	%fd56, %fd54, %fd55, %fd74;
	mul.wide.s32 	%rd42, %r21, 8;
	add.s64 	%rd43, %rd39, %rd42;
	ld.global.f64 	%fd57, [%rd43];
	mul.wide.s32 	%rd44, %r23, 8;
	add.s64 	%rd45, %rd41, %rd44;
	ld.global.f64 	%fd58, [%rd45];
	fma.rn.f64 	%fd74, %fd57, %fd58, %fd56;
	add.s32 	%r43, %r43, 2;
$L__BB5_11:
	and.b32  	%r36, %r22, 1;
	setp.eq.b32 	%p11, %r36, 1;
	not.pred 	%p12, %p11;
	@%p12 bra 	$L__BB5_13;
	mad.lo.s32 	%r37, %r43, %r21, %r1;
	mul.wide.s32 	%rd46, %r37, 8;
	add.s64 	%rd47, %rd2, %rd46;
	ld.global.f64 	%fd59, [%rd47];
	mad.lo.s32 	%r38, %r43, %r23, %r30;
	mul.wide.s32 	%rd48, %r38, 8;
	add.s64 	%rd49, %rd1, %rd48;
	ld.global.f64 	%fd60, [%rd49];
	fma.rn.f64 	%fd74, %fd59, %fd60, %fd74;
$L__BB5_13:
	setp.lt.s32 	%p13, %r22, 1;
	@%p13 bra 	$L__BB5_15;
	ld.param.f64 	%fd66, [_Z28adjust_output_weights_kernelPdS_S_diii_param_3];
	ld.param.u64 	%rd57, [_Z28adjust_output_weights_kernelPdS_S_diii_param_0];
	cvt.rn.f64.u32 	%fd61, %r22;
	div.rn.f64 	%fd62, %fd74, %fd61;
	cvt.s64.s32 	%rd50, %r1;
	cvt.u64.u32 	%rd51, %r23;
	cvt.u64.u32 	%rd52, %r30;
	mad.lo.s64 	%rd53, %rd51, %rd50, %rd52;
	mul.f64 	%fd63, %fd66, %fd62;
	cvta.to.global.u64 	%rd54, %rd57;
	shl.b64 	%rd55, %rd53, 3;
	add.s64 	%rd56, %rd54, %rd55;
	ld.global.f64 	%fd64, [%rd56];
	sub.f64 	%fd65, %fd64, %fd63;
	st.global.f64 	[%rd56], %fd65;
$L__BB5_15:
	ret;

}
	// .globl	_Z28adjust_hidden_weights_kernelPdS_S_diii
.visible .entry _Z28adjust_hidden_weights_kernelPdS_S_diii(
	.param .u64 .ptr .align 1 _Z28adjust_hidden_weights_kernelPdS_S_diii_param_0,
	.param .u64 .ptr .align 1 _Z28adjust_hidden_weights_kernelPdS_S_diii_param_1,
	.param .u64 .ptr .align 1 _Z28adjust_hidden_weights_kernelPdS_S_diii_param_2,
	.param .f64 _Z28adjust_hidden_weights_kernelPdS_S_diii_param_3,
	.param .u32 _Z28adjust_hidden_weights_kernelPdS_S_diii_param_4,
	.param .u32 _Z28adjust_hidden_weights_kernelPdS_S_diii_param_5,
	.param .u32 _Z28adjust_hidden_weights_kernelPdS_S_diii_param_6
)
{
	.reg .pred 	%p<14>;
	.reg .b32 	%r<45>;
	.reg .b64 	%rd<58>;
	.reg .b64 	%fd<75>;

	ld.param.u64 	%rd4, [_Z28adjust_hidden_weights_kernelPdS_S_diii_param_1];
	ld.param.u64 	%rd5, [_Z28adjust_hidden_weights_kernelPdS_S_diii_param_2];
	ld.param.u32 	%r23, [_Z28adjust_hidden_weights_kernelPdS_S_diii_param_4];
	ld.param.u32 	%r21, [_Z28adjust_hidden_weights_kernelPdS_S_diii_param_5];
	ld.param.u32 	%r22, [_Z28adjust_hidden_weights_kernelPdS_S_diii_param_6];
	cvta.to.global.u64 	%rd1, %rd5;
	cvta.to.global.u64 	%rd2, %rd4;
	mov.u32 	%r24, %ctaid.x;
	mov.u32 	%r25, %ntid.x;
	mov.u32 	%r26, %tid.x;
	mad.lo.s32 	%r1, %r24, %r25, %r26;
	mov.u32 	%r27, %ctaid.y;
	mov.u32 	%r28, %ntid.y;
	mov.u32 	%r29, %tid.y;
	mad.lo.s32 	%r30, %r27, %r28, %r29;
	setp.ge.s32 	%p1, %r1, %r21;
	setp.ge.s32 	%p2, %r30, %r23;
	or.pred  	%p3, %p1, %p2;
	@%p3 bra 	$L__BB6_15;
	setp.lt.s32 	%p4, %r22, 1;
	mov.f64 	%fd74, 0d0000000000000000;
	@%p4 bra 	$L__BB6_13;
	and.b32  	%r3, %r22, 7;
	setp.lt.u32 	%p5, %r22, 8;
	mov.f64 	%fd74, 0d0000000000000000;
	mov.b32 	%r43, 0;
	@%p5 bra 	$L__BB6_5;
	and.b32  	%r43, %r22, 2147483640;
	neg.s32 	%r41, %r43;
	shl.b32 	%r6, %r23, 3;
	shl.b32 	%r7, %r21, 3;
	mov.f64 	%fd74, 0d0000000000000000;
	mul.wide.s32 	%rd10, %r21, 8;
	mul.wide.s32 	%rd12, %r23, 8;
	mov.u32 	%r39, %r1;
	mov.u32 	%r40, %r30;
$L__BB6_4:
	.pragma "nounroll";
	mul.wide.s32 	%rd6, %r39, 8;
	add.s64 	%rd7, %rd2, %rd6;
	ld.global.f64 	%fd18, [%rd7];
	mul.wide.s32 	%rd8, %r40, 8;
	add.s64 	%rd9, %rd1, %rd8;
	ld.global.f64 	%fd19, [%rd9];
	fma.rn.f64 	%fd20, %fd18, %fd19, %fd74;
	add.s64 	%rd11, %rd7, %rd10;
	ld.global.f64 	%fd21, [%rd11];
	add.s64 	%rd13, %rd9, %rd12;
	ld.global.f64 	%fd22, [%rd13];
	fma.rn.f64 	%fd23, %fd21, %fd22, %fd20;
	add.s64 	%rd14, %rd11, %rd10;
	ld.global.f64 	%fd24, [%rd14];
	add.s64 	%rd15, %rd13, %rd12;
	ld.global.f64 	%fd25, [%rd15];
	fma.rn.f64 	%fd26, %fd24, %fd25, %fd23;
	add.s64 	%rd16, %rd14, %rd10;
	ld.global.f64 	%fd27, [%rd16];
	add.s64 	%rd17, %rd15, %rd12;
	ld.global.f64 	%fd28, [%rd17];
	fma.rn.f64 	%fd29, %fd27, %fd28, %fd26;
	add.s64 	%rd18, %rd16, %rd10;
	ld.global.f64 	%fd30, [%rd18];
	add.s64 	%rd19, %rd17, %rd12;
	ld.global.f64 	%fd31, [%rd19];
	fma.rn.f64 	%fd32, %fd30, %fd31, %fd29;
	add.s64 	%rd20, %rd18, %rd10;
	ld.global.f64 	%fd33, [%rd20];
	add.s64 	%rd21, %rd19, %rd12;
	ld.global.f64 	%fd34, [%rd21];
	fma.rn.f64 	%fd35, %fd33, %fd34, %fd32;
	add.s64 	%rd22, %rd20, %rd10;
	ld.global.f64 	%fd36, [%rd22];
	add.s64 	%rd23, %rd21, %rd12;
	ld.global.f64 	%fd37, [%rd23];
	fma.rn.f64 	%fd38, %fd36, %fd37, %fd35;
	add.s64 	%rd24, %rd22, %rd10;
	ld.global.f64 	%fd39, [%rd24];
	add.s64 	%rd25, %rd23, %rd12;
	ld.global.f64 	%fd40, [%rd25];
	fma.rn.f64 	%fd74, %fd39, %fd40, %fd38;
	add.s32 	%r41, %r41, 8;
	add.s32 	%r40, %r40, %r6;
	add.s32 	%r39, %r39, %r7;
	setp.ne.s32 	%p6, %r41, 0;
	@%p6 bra 	$L__BB6_4;
$L__BB6_5:
	setp.eq.s32 	%p7, %r3, 0;
	@%p7 bra 	$L__BB6_13;
	and.b32  	%r15, %r22, 3;
	setp.lt.u32 	%p8, %r3, 4;
	@%p8 bra 	$L__BB6_8;
	mad.lo.s32 	%r32, %r43, %r21, %r1;
	mul.wide.s32 	%rd26, %r32, 8;
	add.s64 	%rd27, %rd2, %rd26;
	ld.global.f64 	%fd42, [%rd27];
	mad.lo.s32 	%r33, %r43, %r23, %r30;
	mul.wide.s32 	%rd28, %r33, 8;
	add.s64 	%rd29, %rd1, %rd28;
	ld.global.f64 	%fd43, [%rd29];
	fma.rn.f64 	%fd44, %fd42, %fd43, %fd74;
	mul.wide.s32 	%rd30, %r21, 8;
	add.s64 	%rd31, %rd27, %rd30;
	ld.global.f64 	%fd45, [%rd31];
	mul.wide.s32 	%rd32, %r23, 8;
	add.s64 	%rd33, %rd29, %rd32;
	ld.global.f64 	%fd46, [%rd33];
	fma.rn.f64 	%fd47, %fd45, %fd46, %fd44;
	add.s64 	%rd34, %rd31, %rd30;
	ld.global.f64 	%fd48, [%rd34];
	add.s64 	%rd35, %rd33, %rd32;
	ld.global.f64 	%fd49, [%rd35];
	fma.rn.f64 	%fd50, %fd48, %fd49, %fd47;
	add.s64 	%rd36, %rd34, %rd30;
	ld.global.f64 	%fd51, [%rd36];
	add.s64 	%rd37, %rd35, %rd32;
	ld.global.f64 	%fd52, [%rd37];
	fma.rn.f64 	%fd74, %fd51, %fd52, %fd50;
	add.s32 	%r43, %r43, 4;
$L__BB6_8:
	setp.eq.s32 	%p9, %r15, 0;
	@%p9 bra 	$L__BB6_13;
	setp.eq.s32 	%p10, %r15, 1;
	@%p10 bra 	$L__BB6_11;
	mad.lo.s32 	%r34, %r43, %r21, %r1;
	mul.wide.s32 	%rd38, %r34, 8;
	add.s64 	%rd39, %rd2, %rd38;
	ld.global.f64 	%fd54, [%rd39];
	mad.lo.s32 	%r35, %r43, %r23, %r30;
	mul.wide.s32 	%rd40, %r35, 8;
	add.s64 	%rd41, %rd1, %rd40;
	ld.global.f64 	%fd55, [%rd41];
	fma.rn.f64 	%fd56, %fd54, %fd55, %fd74;
	mul.wide.s32 	%rd42, %r21, 8;
	add.s64 	%rd43, %rd39, %rd42;
	ld.global.f64 	%fd57, [%rd43];
	mul.wide.s32 	%rd44, %r23, 8;
	add.s64 	%rd45, %rd41, %rd44;
	ld.global.f64 	%fd58, [%rd45];
	fma.rn.f64 	%fd74, %fd57, %fd58, %fd56;
	add.s32 	%r43, %r43, 2;
$L__BB6_11:
	and.b32  	%r36, %r22, 1;
	setp.eq.b32 	%p11, %r36, 1;
	not.pred 	%p12, %p11;
	@%p12 bra 	$L__BB6_13;
	mad.lo.s32 	%r37, %r43, %r21, %r1;
	mul.wide.s32 	%rd46, %r37, 8;
	add.s64 	%rd47, %rd2, %rd46;
	ld.global.f64 	%fd59, [%rd47];
	mad.lo.s32 	%r38, %r43, %r23, %r30;
	mul.wide.s32 	%rd48, %r38, 8;
	add.s64 	%rd49, %rd1, %rd48;
	ld.global.f64 	%fd60, [%rd49];
	fma.rn.f64 	%fd74, %fd59, %fd60, %fd74;
$L__BB6_13:
	setp.lt.s32 	%p13, %r22, 1;
	@%p13 bra 	$L__BB6_15;
	ld.param.f64 	%fd66, [_Z28adjust_hidden_weights_kernelPdS_S_diii_param_3];
	ld.param.u64 	%rd57, [_Z28adjust_hidden_weights_kernelPdS_S_diii_param_0];
	cvt.rn.f64.u32 	%fd61, %r22;
	div.rn.f64 	%fd62, %fd74, %fd61;
	cvt.s64.s32 	%rd50, %r1;
	cvt.u64.u32 	%rd51, %r23;
	cvt.u64.u32 	%rd52, %r30;
	mad.lo.s64 	%rd53, %rd51, %rd50, %rd52;
	mul.f64 	%fd63, %fd66, %fd62;
	cvta.to.global.u64 	%rd54, %rd57;
	shl.b64 	%rd55, %rd53, 3;
	add.s64 	%rd56, %rd54, %rd55;
	ld.global.f64 	%fd64, [%rd56];
	sub.f64 	%fd65, %fd64, %fd63;
	st.global.f64 	[%rd56], %fd65;
$L__BB6_15:
	ret;

}
	// .globl	_Z24adjust_all_biases_kernelPdS_S_S_diii
.visible .entry _Z24adjust_all_biases_kernelPdS_S_S_diii(
	.param .u64 .ptr .align 1 _Z24adjust_all_biases_kernelPdS_S_S_diii_param_0,
	.param .u64 .ptr .align 1 _Z24adjust_all_biases_kernelPdS_S_S_diii_param_1,
	.param .u64 .ptr .align 1 _Z24adjust_all_biases_kernelPdS_S_S_diii_param_2,
	.param .u64 .ptr .align 1 _Z24adjust_all_biases_kernelPdS_S_S_diii_param_3,
	.param .f64 _Z24adjust_all_biases_kernelPdS_S_S_diii_param_4,
	.param .u32 _Z24adjust_all_biases_kernelPdS_S_S_diii_param_5,
	.param .u32 _Z24adjust_all_biases_kernelPdS_S_S_diii_param_6,
	.param .u32 _Z24adjust_all_biases_kernelPdS_S_S_diii_param_7
)
{
	.reg .pred 	%p<23>;
	.reg .b32 	%r<70>;
	.reg .b64 	%rd<85>;
	.reg .b64 	%fd<176>;

	ld.param.u64 	%rd3, [_Z24adjust_all_biases_kernelPdS_S_S_diii_param_0];
	ld.param.u64 	%rd4, [_Z24adjust_all_biases_kernelPdS_S_S_diii_param_1];
	ld.param.u64 	%rd5, [_Z24adjust_all_biases_kernelPdS_S_S_diii_param_2];
	ld.param.u64 	%rd6, [_Z24adjust_all_biases_kernelPdS_S_S_diii_param_3];
	ld.param.f64 	%fd27, [_Z24adjust_all_biases_kernelPdS_S_S_diii_param_4];
	ld.param.u32 	%r44, [_Z24adjust_all_biases_kernelPdS_S_S_diii_param_5];
	ld.param.u32 	%r45, [_Z24adjust_all_biases_kernelPdS_S_S_diii_param_6];
	ld.param.u32 	%r46, [_Z24adjust_all_biases_kernelPdS_S_S_diii_param_7];
	cvta.to.global.u64 	%rd1, %rd5;
	cvta.to.global.u64 	%rd2, %rd6;
	mov.u32 	%r47, %ctaid.x;
	mov.u32 	%r48, %ntid.x;
	mov.u32 	%r49, %tid.x;
	mad.lo.s32 	%r1, %r47, %r48, %r49;
	setp.ge.s32 	%p1, %r1, %r44;
	@%p1 bra 	$L__BB7_16;
	setp.lt.s32 	%p2, %r46, 1;
	mov.f64 	%fd166, 0d0000000000000000;
	@%p2 bra 	$L__BB7_14;
	and.b32  	%r2, %r46, 15;
	setp.lt.u32 	%p3, %r46, 16;
	mov.f64 	%fd166, 0d0000000000000000;
	mov.b32 	%r59, 0;
	@%p3 bra 	$L__BB7_5;
	and.b32  	%r59, %r46, 2147483632;
	neg.s32 	%r57, %r59;
	shl.b32 	%r5, %r44, 4;
	mov.f64 	%fd166, 0d0000000000000000;
	mul.wide.s32 	%rd9, %r44, 8;
	mov.u32 	%r56, %r1;
$L__BB7_4:
	.pragma "nounroll";
	mul.wide.s32 	%rd7, %r56, 8;
	add.s64 	%rd8, %rd1, %rd7;
	ld.global.f64 	%fd32, [%rd8];
	add.f64 	%fd33, %fd166, %fd32;
	add.s64 	%rd10, %rd8, %rd9;
	ld.global.f64 	%fd34, [%rd10];
	add.f64 	%fd35, %fd33, %fd34;
	add.s64 	%rd11, %rd10, %rd9;
	ld.global.f64 	%fd36, [%rd11];
	add.f64 	%fd37, %fd35, %fd36;
	add.s64 	%rd12, %rd11, %rd9;
	ld.global.f64 	%fd38, [%rd12];
	add.f64 	%fd39, %fd37, %fd38;
	add.s64 	%rd13, %rd12, %rd9;
	ld.global.f64 	%fd40, [%rd13];
	add.f64 	%fd41, %fd39, %fd40;
	add.s64 	%rd14, %rd13, %rd9;
	ld.global.f64 	%fd42, [%rd14];
	add.f64 	%fd43, %fd41, %fd42;
	add.s64 	%rd15, %rd14, %rd9;
	ld.global.f64 	%fd44, [%rd15];
	add.f64 	%fd45, %fd43, %fd44;
	add.s64 	%rd16, %rd15, %rd9;
	ld.global.f64 	%fd46, [%rd16];
	add.f64 	%fd47, %fd45, %fd46;
	add.s64 	%rd17, %rd16, %rd9;
	ld.global.f64 	%fd48, [%rd17];
	add.f64 	%fd49, %fd47, %fd48;
	add.s64 	%rd18, %rd17, %rd9;
	ld.global.f64 	%fd50, [%rd18];
	add.f64 	%fd51, %fd49, %fd50;
	add.s64 	%rd19, %rd18, %rd9;
	ld.global.f64 	%fd52, [%rd19];
	add.f64 	%fd53, %fd51, %fd52;
	add.s64 	%rd20, %rd19, %rd9;
	ld.global.f64 	%fd54, [%rd20];
	add.f64 	%fd55, %fd53, %fd54;
	add.s64 	%rd21, %rd20, %rd9;
	ld.global.f64 	%fd56, [%rd21];
	add.f64 	%fd57, %fd55, %fd56;
	add.s64 	%rd22, %rd21, %rd9;
	ld.global.f64 	%fd58, [%rd22];
	add.f64 	%fd59, %fd57, %fd58;
	add.s64 	%rd23, %rd22, %rd9;
	ld.global.f64 	%fd60, [%rd23];
	add.f64 	%fd61, %fd59, %fd60;
	add.s64 	%rd24, %rd23, %rd9;
	ld.global.f64 	%fd62, [%rd24];
	add.f64 	%fd166, %fd61, %fd62;
	add.s32 	%r57, %r57, 16;
	add.s32 	%r56, %r56, %r5;
	setp.ne.s32 	%p4, %r57, 0;
	@%p4 bra 	$L__BB7_4;
$L__BB7_5:
	setp.eq.s32 	%p5, %r2, 0;
	@%p5 bra 	$L__BB7_14;
	and.b32  	%r11, %r46, 7;
	setp.lt.u32 	%p6, %r2, 8;
	@%p6 bra 	$L__BB7_8;
	mad.lo.s32 	%r51, %r59, %r44, %r1;
	mul.wide.s32 	%rd25, %r51, 8;
	add.s64 	%rd26, %rd1, %rd25;
	ld.global.f64 	%fd64, [%rd26];
	add.f64 	%fd65, %fd166, %fd64;
	mul.wide.s32 	%rd27, %r44, 8;
	add.s64 	%rd28, %rd26, %rd27;
	ld.global.f64 	%fd66, [%rd28];
	add.f64 	%fd67, %fd65, %fd66;
	add.s64 	%rd29, %rd28, %rd27;
	ld.global.f64 	%fd68, [%rd29];
	add.f64 	%fd69, %fd67, %fd68;
	add.s64 	%rd30, %rd29, %rd27;
	ld.global.f64 	%fd70, [%rd30];
	add.f64 	%fd71, %fd69, %fd70;
	add.s64 	%rd31, %rd30, %rd27;
	ld.global.f64 	%fd72, [%rd31];
	add.f64 	%fd73, %fd71, %fd72;
	add.s64 	%rd32, %rd31, %rd27;
	ld.global.f64 	%fd74, [%rd32];
	add.f64 	%fd75, %fd73, %fd74;
	add.s64 	%rd33, %rd32, %rd27;
	ld.global.f64 	%fd76, [%rd33];
	add.f64 	%fd77, %fd75, %fd76;
	add.s64 	%rd34, %rd33, %rd27;
	ld.global.f64 	%fd78, [%rd34];
	add.f64 	%fd166, %fd77, %fd78;
	add.s32 	%r59, %r59, 8;
$L__BB7_8:
	setp.eq.s32 	%p7, %r11, 0;
	@%p7 bra 	$L__BB7_14;
	and.b32  	%r14, %r46, 3;
	setp.lt.u32 	%p8, %r11, 4;
	@%p8 bra 	$L__BB7_11;
	mad.lo.s32 	%r52, %r59, %r44, %r1;
	mul.wide.s32 	%rd35, %r52, 8;
	add.s64 	%rd36, %rd1, %rd35;
	ld.global.f64 	%fd80, [%rd36];
	add.f64 	%fd81, %fd166, %fd80;
	mul.wide.s32 	%rd37, %r44, 8;
	add.s64 	%rd38, %rd36, %rd37;
	ld.global.f64 	%fd82, [%rd38];
	add.f64 	%fd83, %fd81, %fd82;
	add.s64 	%rd39, %rd38, %rd37;
	ld.global.f64 	%fd84, [%rd39];
	add.f64 	%fd85, %fd83, %fd84;
	add.s64 	%rd40, %rd39, %rd37;
	ld.global.f64 	%fd86, [%rd40];
	add.f64 	%fd166, %fd85, %fd86;
	add.s32 	%r59, %r59, 4;
$L__BB7_11:
	setp.eq.s32 	%p9, %r14, 0;
	@%p9 bra 	$L__BB7_14;
	mad.lo.s32 	%r62, %r59, %r44, %r1;
	neg.s32 	%r61, %r14;
$L__BB7_13:
	.pragma "nounroll";
	mul.wide.s32 	%rd41, %r62, 8;
	add.s64 	%rd42, %rd1, %rd41;
	ld.global.f64 	%fd87, [%rd42];
	add.f64 	%fd166, %fd166, %fd87;
	add.s32 	%r62, %r62, %r44;
	add.s32 	%r61, %r61, 1;
	setp.ne.s32 	%p10, %r61, 0;
	@%p10 bra 	$L__BB7_13;
$L__BB7_14:
	setp.lt.s32 	%p11, %r46, 1;
	@%p11 bra 	$L__BB7_16;
	cvt.rn.f64.u32 	%fd88, %r46;
	div.rn.f64 	%fd89, %fd166, %fd88;
	mul.f64 	%fd90, %fd27, %fd89;
	cvta.to.global.u64 	%rd43, %rd3;
	mul.wide.s32 	%rd44, %r1, 8;
	add.s64 	%rd45, %rd43, %rd44;
	ld.global.f64 	%fd91, [%rd45];
	sub.f64 	%fd92, %fd91, %fd90;
	st.global.f64 	[%rd45], %fd92;
$L__BB7_16:
	setp.ge.s32 	%p12, %r1, %r45;
	@%p12 bra 	$L__BB7_32;
	setp.lt.s32 	%p13, %r46, 1;
	mov.f64 	%fd175, 0d0000000000000000;
	@%p13 bra 	$L__BB7_30;
	and.b32  	%r23, %r46, 15;
	setp.lt.u32 	%p14, %r46, 16;
	mov.f64 	%fd175, 0d0000000000000000;
	mov.b32 	%r66, 0;
	@%p14 bra 	$L__BB7_21;
	and.b32  	%r66, %r46, 2147483632;
	neg.s32 	%r64, %r66;
	shl.b32 	%r26, %r45, 4;
	mov.f64 	%fd175, 0d0000000000000000;
	mul.wide.s32 	%rd48, %r45, 8;
	mov.u32 	%r63, %r1;
$L__BB7_20:
	.pragma "nounroll";
	mul.wide.s32 	%rd46, %r63, 8;
	add.s64 	%rd47, %rd2, %rd46;
	ld.global.f64 	%fd97, [%rd47];
	add.f64 	%fd98, %fd175, %fd97;
	add.s64 	%rd49, %rd47, %rd48;
	ld.global.f64 	%fd99, [%rd49];
	add.f64 	%fd100, %fd98, %fd99;
	add.s64 	%rd50, %rd49, %rd48;
	ld.global.f64 	%fd101, [%rd50];
	add.f64 	%fd102, %fd100, %fd101;
	add.s64 	%rd51, %rd50, %rd48;
	ld.global.f64 	%fd103, [%rd51];
	add.f64 	%fd104, %fd102, %fd103;
	add.s64 	%rd52, %rd51, %rd48;
	ld.global.f64 	%fd105, [%rd52];
	add.f64 	%fd106, %fd104, %fd105;
	add.s64 	%rd53, %rd52, %rd48;
	ld.global.f64 	%fd107, [%rd53];
	add.f64 	%fd108, %fd106, %fd107;
	add.s64 	%rd54, %rd53, %rd48;
	ld.global.f64 	%fd109, [%rd54];
	add.f64 	%fd110, %fd108, %fd109;
	add.s64 	%rd55, %rd54, %rd48;
	ld.global.f64 	%fd111, [%rd55];
	add.f64 	%fd112, %fd110, %fd111;
	add.s64 	%rd56, %rd55, %rd48;
	ld.global.f64 	%fd113, [%rd56];
	add.f64 	%fd114, %fd112, %fd113;
	add.s64 	%rd57, %rd56, %rd48;
	ld.global.f64 	%fd115, [%rd57];
	add.f64 	%fd116, %fd114, %fd115;
	add.s64 	%rd58, %rd57, %rd48;
	ld.global.f64 	%fd117, [%rd58];
	add.f64 	%fd118, %fd116, %fd117;
	add.s64 	%rd59, %rd58, %rd48;
	ld.global.f64 	%fd119, [%rd59];
	add.f64 	%fd120, %fd118, %fd119;
	add.s64 	%rd60, %rd59, %rd48;
	ld.global.f64 	%fd121, [%rd60];
	add.f64 	%fd122, %fd120, %fd121;
	add.s64 	%rd61, %rd60, %rd48;
	ld.global.f64 	%fd123, [%rd61];
	add.f64 	%fd124, %fd122, %fd123;
	add.s64 	%rd62, %rd61, %rd48;
	ld.global.f64 	%fd125, [%rd62];
	add.f64 	%fd126, %fd124, %fd125;
	add.s64 	%rd63, %rd62, %rd48;
	ld.global.f64 	%fd127, [%rd63];
	add.f64 	%fd175, %fd126, %fd127;
	add.s32 	%r64, %r64, 16;
	add.s32 	%r63, %r63, %r26;
	setp.ne.s32 	%p15, %r64, 0;
	@%p15 bra 	$L__BB7_20;
$L__BB7_21:
	setp.eq.s32 	%p16, %r23, 0;
	@%p16 bra 	$L__BB7_30;
	and.b32  	%r32, %r46, 7;
	setp.lt.u32 	%p17, %r23, 8;
	@%p17 bra 	$L__BB7_24;
	mad.lo.s32 	%r54, %r66, %r45, %r1;
	mul.wide.s32 	%rd64, %r54, 8;
	add.s64 	%rd65, %rd2, %rd64;
	ld.global.f64 	%fd129, [%rd65];
	add.f64 	%fd130, %fd175, %fd129;
	mul.wide.s32 	%rd66, %r45, 8;
	add.s64 	%rd67, %rd65, %rd66;
	ld.global.f64 	%fd131, [%rd67];
	add.f64 	%fd132, %fd130, %fd131;
	add.s64 	%rd68, %rd67, %rd66;
	ld.global.f64 	%fd133, [%rd68];
	add.f64 	%fd134, %fd132, %fd133;
	add.s64 	%rd69, %rd68, %rd66;
	ld.global.f64 	%fd135, [%rd69];
	add.f64 	%fd136, %fd134, %fd135;
	add.s64 	%rd70, %rd69, %rd66;
	ld.global.f64 	%fd137, [%rd70];
	add.f64 	%fd138, %fd136, %fd137;
	add.s64 	%rd71, %rd70, %rd66;
	ld.global.f64 	%fd139, [%rd71];
	add.f64 	%fd140, %fd138, %fd139;
	add.s64 	%rd72, %rd71, %rd66;
	ld.global.f64 	%fd141, [%rd72];
	add.f64 	%fd142, %fd140, %fd141;
	add.s64 	%rd73, %rd72, %rd66;
	ld.global.f64 	%fd143, [%rd73];
	add.f64 	%fd175, %fd142, %fd143;
	add.s32 	%r66, %r66, 8;
$L__BB7_24:
	setp.eq.s32 	%p18, %r32, 0;
	@%p18 bra 	$L__BB7_30;
	and.b32  	%r35, %r46, 3;
	setp.lt.u32 	%p19, %r32, 4;
	@%p19 bra 	$L__BB7_27;
	mad.lo.s32 	%r55, %r66, %r45, %r1;
	mul.wide.s32 	%rd74, %r55, 8;
	add.s64 	%rd75, %rd2, %rd74;
	ld.global.f64 	%fd145, [%rd75];
	add.f64 	%fd146, %fd175, %fd145;
	mul.wide.s32 	%rd76, %r45, 8;
	add.s64 	%rd77, %rd75, %rd76;
	ld.global.f64 	%fd147, [%rd77];
	add.f64 	%fd148, %fd146, %fd147;
	add.s64 	%rd78, %rd77, %rd76;
	ld.global.f64 	%fd149, [%rd78];
	add.f64 	%fd150, %fd148, %fd149;
	add.s64 	%rd79, %rd78, %rd76;
	ld.global.f64 	%fd151, [%rd79];
	add.f64 	%fd175, %fd150, %fd151;
	add.s32 	%r66, %r66, 4;
$L__BB7_27:
	setp.eq.s32 	%p20, %r35, 0;
	@%p20 bra 	$L__BB7_30;
	mad.lo.s32 	%r69, %r66, %r45, %r1;
	neg.s32 	%r68, %r35;
$L__BB7_29:
	.pragma "nounroll";
	mul.wide.s32 	%rd80, %r69, 8;
	add.s64 	%rd81, %rd2, %rd80;
	ld.global.f64 	%fd152, [%rd81];
	add.f64 	%fd175, %fd175, %fd152;
	add.s32 	%r69, %r69, %r45;
	add.s32 	%r68, %r68, 1;
	setp.ne.s32 	%p21, %r68, 0;
	@%p21 bra 	$L__BB7_29;
$L__BB7_30:
	setp.lt.s32 	%p22, %r46, 1;
	@%p22 bra 	$L__BB7_32;
	cvt.rn.f64.u32 	%fd153, %r46;
	div.rn.f64 	%fd154, %fd175, %fd153;
	mul.f64 	%fd155, %fd27, %fd154;
	cvta.to.global.u64 	%rd82, %rd4;
	mul.wide.s32 	%rd83, %r1, 8;
	add.s64 	%rd84, %rd82, %rd83;
	ld.global.f64 	%fd156, [%rd84];
	sub.f64 	%fd157, %fd156, %fd155;
	st.global.f64 	[%rd84], %fd157;
$L__BB7_32:
	ret;

}


// ===== COMPILED SASS (sm_100) =====

	.target	sm_100

	.elftype	@"ET_EXEC"


//--------------------- .note.nv.tkinfo           --------------------------
	.section	.note.nv.tkinfo,"",@"SHT_NOTE"
	.sectionflags	@"SHF_NOTE_NV_TKINFO"
	.tkinfo
        /*0018*/ 	.word	0x00000002
        /*0030*/ 	.string	""
        /*0030*/ 	.string	"ptxas"
        /*0030*/ 	.string	"Cuda compilation tools, release 13.0, V13.0.88"
        /*0030*/ 	.string	"Build cuda_13.0.r13.0/compiler.36424714_0"
        /*0030*/ 	.string	"-arch sm_100 -m 64 "



//--------------------- .note.nv.cuinfo           --------------------------
	.section	.note.nv.cuinfo,"",@"SHT_NOTE"
	.sectionflags	@"SHF_NOTE_NV_CUINFO"
        /*0018*/ 	.short	0x0002
        /*001a*/ 	.short	0x0064
        /*001c*/ 	.short	0x0082
	.zero		2


//--------------------- .nv.info                  --------------------------
	.section	.nv.info,"",@"SHT_CUDA_INFO"
	.align	4


	//----- nvinfo : EIATTR_REGCOUNT
	.align		4
        /*0000*/ 	.byte	0x04, 0x2f
        /*0002*/ 	.short	(.L_1 - .L_0)
	.align		4
.L_0:
        /*0004*/ 	.word	index@(_Z26propagate_to_hidden_kernelPdS_S_S_iii)
        /*0008*/ 	.word	0x00000020


	//----- nvinfo : EIATTR_FRAME_SIZE
	.align		4
.L_1:
        /*000c*/ 	.byte	0x04, 0x11
        /*000e*/ 	.short	(.L_3 - .L_2)
	.align		4
.L_2:
        /*0010*/ 	.word	index@(_Z26propagate_to_hidden_kernelPdS_S_S_iii)
        /*0014*/ 	.word	0x00000000


	//----- nvinfo : EIATTR_REGCOUNT
	.align		4
.L_3:
        /*0018*/ 	.byte	0x04, 0x2f
        /*001a*/ 	.short	(.L_5 - .L_4)
	.align		4
.L_4:
        /*001c*/ 	.word	index@(_Z23apply_relu_batch_kernelPdii)
        /*0020*/ 	.word	0x0000000c


	//----- nvinfo : EIATTR_FRAME_SIZE
	.align		4
.L_5:
        /*0024*/ 	.byte	0x04, 0x11
        /*0026*/ 	.short	(.L_7 - .L_6)
	.align		4
.L_6:
        /*0028*/ 	.word	index@(_Z23apply_relu_batch_kernelPdii)
        /*002c*/ 	.word	0x00000000


	//----- nvinfo : EIATTR_REGCOUNT
	.align		4
.L_7:
        /*0030*/ 	.byte	0x04, 0x2f
        /*0032*/ 	.short	(.L_9 - .L_8)
	.align		4
.L_8:
        /*0034*/ 	.word	index@(_Z26propagate_to_output_kernelPdS_S_S_iii)
        /*0038*/ 	.word	0x00000020


	//----- nvinfo : EIATTR_FRAME_SIZE
	.align		4
.L_9:
        /*003c*/ 	.byte	0x04, 0x11
        /*003e*/ 	.short	(.L_11 - .L_10)
	.align		4
.L_10:
        /*0040*/ 	.word	index@(_Z26propagate_to_output_kernelPdS_S_S_iii)
        /*0044*/ 	.word	0x00000000


	//----- nvinfo : EIATTR_REGCOUNT
	.align		4
.L_11:
        /*0048*/ 	.byte	0x04, 0x2f
        /*004a*/ 	.short	(.L_13 - .L_12)
	.align		4
.L_12:
        /*004c*/ 	.word	index@(_Z29calculate_output_delta_kernelPdS_S_ii)
        /*0050*/ 	.word	0x0000000e


	//----- nvinfo : EIATTR_FRAME_SIZE
	.align		4
.L_13:
        /*0054*/ 	.byte	0x04, 0x11
        /*0056*/ 	.short	(.L_15 - .L_14)
	.align		4
.L_14:
        /*0058*/ 	.word	index@(_Z29calculate_output_delta_kernelPdS_S_ii)
        /*005c*/ 	.word	0x00000000


	//----- nvinfo : EIATTR_REGCOUNT
	.align		4
.L_15:
        /*0060*/ 	.byte	0x04, 0x2f
        /*0062*/ 	.short	(.L_17 - .L_16)
	.align		4
.L_16:
        /*0064*/ 	.word	index@(_Z29calculate_hidden_delta_kernelPdS_S_S_iii)
        /*0068*/ 	.word	0x00000020


	//----- nvinfo : EIATTR_FRAME_SIZE
	.align		4
.L_17:
        /*006c*/ 	.byte	0x04, 0x11
        /*006e*/ 	.short	(.L_19 - .L_18)
	.align		4
.L_18:
        /*0070*/ 	.word	index@(_Z29calculate_hidden_delta_kernelPdS_S_S_iii)
        /*0074*/ 	.word	0x00000000


	//----- nvinfo : EIATTR_REGCOUNT
	.align		4
.L_19:
        /*0078*/ 	.byte	0x04, 0x2f
        /*007a*/ 	.short	(.L_21 - .L_20)
	.align		4
.L_20:
        /*007c*/ 	.word	index@(_Z28adjust_output_weights_kernelPdS_S_diii)
        /*0080*/ 	.word	0x00000020


	//----- nvinfo : EIATTR_FRAME_SIZE
	.align		4
.L_21:
        /*0084*/ 	.byte	0x04, 0x11
        /*0086*/ 	.short	(.L_23 - .L_22)
	.align		4
.L_22:
        /*0088*/ 	.word	index@($__internal_2_$__cuda_sm20_div_rn_f64_full)
        /*008c*/ 	.word	0x00000000


	//----- nvinfo : EIATTR_FRAME_SIZE
	.align		4
.L_23:
        /*0090*/ 	.byte	0x04, 0x11
        /*0092*/ 	.short	(.L_25 - .L_24)
	.align		4
.L_24:
        /*0094*/ 	.word	index@(_Z28adjust_output_weights_kernelPdS_S_diii)
        /*0098*/ 	.word	0x00000000


	//----- nvinfo : EIATTR_REGCOUNT
	.align		4
.L_25:
        /*009c*/ 	.byte	0x04, 0x2f
        /*009e*/ 	.short	(.L_27 - .L_26)
	.align		4
.L_26:
        /*00a0*/ 	.word	index@(_Z28adjust_hidden_weights_kernelPdS_S_diii)
        /*00a4*/ 	.word	0x00000020


	//----- nvinfo : EIATTR_FRAME_SIZE
	.align		4
.L_27:
        /*00a8*/ 	.byte	0x04, 0x11
        /*00aa*/ 	.short	(.L_29 - .L_28)
	.align		4
.L_28:
        /*00ac*/ 	.word	index@($__internal_1_$__cuda_sm20_div_rn_f64_full)
        /*00b0*/ 	.word	0x00000000


	//----- nvinfo : EIATTR_FRAME_SIZE
	.align		4
.L_29:
        /*00b4*/ 	.byte	0x04, 0x11
        /*00b6*/ 	.short	(.L_31 - .L_30)
	.align		4
.L_30:
        /*00b8*/ 	.word	index@(_Z28adjust_hidden_weights_kernelPdS_S_diii)
        /*00bc*/ 	.word	0x00000000


	//----- nvinfo : EIATTR_REGCOUNT
	.align		4
.L_31:
        /*00c0*/ 	.byte	0x04, 0x2f
        /*00c2*/ 	.short	(.L_33 - .L_32)
	.align		4
.L_32:
        /*00c4*/ 	.word	index@(_Z24adjust_all_biases_kernelPdS_S_S_diii)
        /*00c8*/ 	.word	0x00000020


	//----- nvinfo : EIATTR_FRAME_SIZE
	.align		4
.L_33:
        /*00cc*/ 	.byte	0x04, 0x11
        /*00ce*/ 	.short	(.L_35 - .L_34)
	.align		4
.L_34:
        /*00d0*/ 	.word	index@($__internal_0_$__cuda_sm20_div_rn_f64_full)
        /*00d4*/ 	.word	0x00000000


	//----- nvinfo : EIATTR_FRAME_SIZE
	.align		4
.L_35:
        /*00d8*/ 	.byte	0x04, 0x11
        /*00da*/ 	.short	(.L_37 - .L_36)
	.align		4
.L_36:
        /*00dc*/ 	.word	index@(_Z24adjust_all_biases_kernelPdS_S_S_diii)
        /*00e0*/ 	.word	0x00000000


	//----- nvinfo : EIATTR_MIN_STACK_SIZE
	.align		4
.L_37:
        /*00e4*/ 	.byte	0x04, 0x12
        /*00e6*/ 	.short	(.L_39 - .L_38)
	.align		4
.L_38:
        /*00e8*/ 	.word	index@(_Z24adjust_all_biases_kernelPdS_S_S_diii)
        /*00ec*/ 	.word	0x00000000


	//----- nvinfo : EIATTR_MIN_STACK_SIZE
	.align		4
.L_39:
        /*00f0*/ 	.byte	0x04, 0x12
        /*00f2*/ 	.short	(.L_41 - .L_40)
	.align		4
.L_40:
        /*00f4*/ 	.word	index@(_Z28adjust_hidden_weights_kernelPdS_S_diii)
        /*00f8*/ 	.word	0x00000000


	//----- nvinfo : EIATTR_MIN_STACK_SIZE
	.align		4
.L_41:
        /*00fc*/ 	.byte	0x04, 0x12
        /*00fe*/ 	.short	(.L_43 - .L_42)
	.align		4
.L_42:
        /*0100*/ 	.word	index@(_Z28adjust_output_weights_kernelPdS_S_diii)
        /*0104*/ 	.word	0x00000000


	//----- nvinfo : EIATTR_MIN_STACK_SIZE
	.align		4
.L_43:
        /*0108*/ 	.byte	0x04, 0x12
        /*010a*/ 	.short	(.L_45 - .L_44)
	.align		4
.L_44:
        /*010c*/ 	.word	index@(_Z29calculate_hidden_delta_kernelPdS_S_S_iii)
        /*0110*/ 	.word	0x00000000


	//----- nvinfo : EIATTR_MIN_STACK_SIZE
	.align		4
.L_45:
        /*0114*/ 	.byte	0x04, 0x12
        /*0116*/ 	.short	(.L_47 - .L_46)
	.align		4
.L_46:
        /*0118*/ 	.word	index@(_Z29calculate_output_delta_kernelPdS_S_ii)
        /*011c*/ 	.word	0x00000000


	//----- nvinfo : EIATTR_MIN_STACK_SIZE
	.align		4
.L_47:
        /*0120*/ 	.byte	0x04, 0x12
        /*0122*/ 	.short	(.L_49 - .L_48)
	.align		4
.L_48:
        /*0124*/ 	.word	index@(_Z26propagate_to_output_kernelPdS_S_S_iii)
        /*0128*/ 	.word	0x00000000


	//----- nvinfo : EIATTR_MIN_STACK_SIZE
	.align		4
.L_49:
        /*012c*/ 	.byte	0x04, 0x12
        /*012e*/ 	.short	(.L_51 - .L_50)
	.align		4
.L_50:
        /*0130*/ 	.word	index@(_Z23apply_relu_batch_kernelPdii)
        /*0134*/ 	.word	0x00000000


	//----- nvinfo : EIATTR_MIN_STACK_SIZE
	.align		4
.L_51:
        /*0138*/ 	.byte	0x04, 0x12
        /*013a*/ 	.short	(.L_53 - .L_52)
	.align		4
.L_52:
        /*013c*/ 	.word	index@(_Z26propagate_to_hidden_kernelPdS_S_S_iii)
        /*0140*/ 	.word	0x00000000
.L_53:


//--------------------- .nv.compat                --------------------------
	.section	.nv.compat,"",@"SHT_CUDA_COMPAT_INFO"
	.align	4
        /*0000*/ 	.byte	0x02, 0x09, 0x00, 0x00, 0x02, 0x02, 0x01, 0x00, 0x02, 0x05, 0x05, 0x00, 0x03, 0x07, 0x01, 0x01
        /*0010*/ 	.byte	0x02, 0x03, 0x00, 0x00, 0x02, 0x06, 0x01, 0x00, 0x04, 0x0b, 0x08, 0x00, 0x01, 0x00, 0x00, 0x00
        /*0020*/ 	.byte	0x00, 0x00, 0x00, 0x00


//--------------------- .nv.info._Z24adjust_all_biases_kernelPdS_S_S_diii --------------------------
	.section	.nv.info._Z24adjust_all_biases_kernelPdS_S_S_diii,"",@"SHT_CUDA_INFO"
	.sectionflags	@""
	.align	4


	//----- nvinfo : EIATTR_CUDA_API_VERSION
	.align		4
        /*0000*/ 	.byte	0x04, 0x37
        /*0002*/ 	.short	(.L_55 - .L_54)
.L_54:
        /*0004*/ 	.word	0x00000082


	//----- nvinfo : EIATTR_KPARAM_INFO
	.align		4
.L_55:
        /*0008*/ 	.byte	0x04, 0x17
        /*000a*/ 	.short	(.L_57 - .L_56)
.L_56:
        /*000c*/ 	.word	0x00000000
        /*0010*/ 	.short	0x0007
        /*0012*/ 	.short	0x0030
        /*0014*/ 	.byte	0x00, 0xf0, 0x11, 0x00


	//----- nvinfo : EIATTR_KPARAM_INFO
	.align		4
.L_57:
        /*0018*/ 	.byte	0x04, 0x17
        /*001a*/ 	.short	(.L_59 - .L_58)
.L_58:
        /*001c*/ 	.word	0x00000000
        /*0020*/ 	.short	0x0006
        /*0022*/ 	.short	0x002c
        /*0024*/ 	.byte	0x00, 0xf0, 0x11, 0x00


	//----- nvinfo : EIATTR_KPARAM_INFO
	.align		4
.L_59:
        /*0028*/ 	.byte	0x04, 0x17
        /*002a*/ 	.short	(.L_61 - .L_60)
.L_60:
        /*002c*/ 	.word	0x00000000
        /*0030*/ 	.short	0x0005
        /*0032*/ 	.short	0x0028
        /*0034*/ 	.byte	0x00, 0xf0, 0x11, 0x00


	//----- nvinfo : EIATTR_KPARAM_INFO
	.align		4
.L_61:
        /*0038*/ 	.byte	0x04, 0x17
        /*003a*/ 	.short	(.L_63 - .L_62)
.L_62:
        /*003c*/ 	.word	0x00000000
        /*0040*/ 	.short	0x0004
        /*0042*/ 	.short	0x0020
        /*0044*/ 	.byte	0x00, 0xf0, 0x21, 0x00


	//----- nvinfo : EIATTR_KPARAM_INFO
	.align		4
.L_63:
        /*0048*/ 	.byte	0x04, 0x17
        /*004a*/ 	.short	(.L_65 - .L_64)
.L_64:
        /*004c*/ 	.word	0x00000000
        /*0050*/ 	.short	0x0003
        /*0052*/ 	.short	0x0018
        /*0054*/ 	.byte	0x00, 0xf5, 0x21, 0x00


	//----- nvinfo : EIATTR_KPARAM_INFO
	.align		4
.L_65:
        /*0058*/ 	.byte	0x04, 0x17
        /*005a*/ 	.short	(.L_67 - .L_66)
.L_66:
        /*005c*/ 	.word	0x00000000
        /*0060*/ 	.short	0x0002
        /*0062*/ 	.short	0x0010
        /*0064*/ 	.byte	0x00, 0xf5, 0x21, 0x00


	//----- nvinfo : EIATTR_KPARAM_INFO
	.align		4
.L_67:
        /*0068*/ 	.byte	0x04, 0x17
        /*006a*/ 	.short	(.L_69 - .L_68)
.L_68:
        /*006c*/ 	.word	0x00000000
        /*0070*/ 	.short	0x0001
        /*0072*/ 	.short	0x0008
        /*0074*/ 	.byte	0x00, 0xf5, 0x21, 0x00


	//----- nvinfo : EIATTR_KPARAM_INFO
	.align		4
.L_69:
        /*0078*/ 	.byte	0x04, 0x17
        /*007a*/ 	.short	(.L_71 - .L_70)
.L_70:
        /*007c*/ 	.word	0x00000000
        /*0080*/ 	.short	0x0000
        /*0082*/ 	.short	0x0000
        /*0084*/ 	.byte	0x00, 0xf5, 0x21, 0x00


	//----- nvinfo : EIATTR_SPARSE_MMA_MASK
	.align		4
.L_71:
        /*0088*/ 	.byte	0x03, 0x50
        /*008a*/ 	.short	0x0000


	//----- nvinfo : EIATTR_MAXREG_COUNT
	.align		4
        /*008c*/ 	.byte	0x03, 0x1b
        /*008e*/ 	.short	0x00ff


	//----- nvinfo : EIATTR_MERCURY_ISA_VERSION
	.align		4
        /*0090*/ 	.byte	0x03, 0x5f
        /*0092*/ 	.short	0x0101


	//----- nvinfo : EIATTR_VRC_CTA_INIT_COUNT
	.align		4
        /*0094*/ 	.byte	0x02, 0x4a
	.zero		1
	.zero		1


	//----- nvinfo : EIATTR_EXIT_INSTR_OFFSETS
	.align		4
        /*0098*/ 	.byte	0x04, 0x1c
        /*009a*/ 	.short	(.L_73 - .L_72)


	//   ....[0]....
.L_72:
        /*009c*/ 	.word	0x00000ab0


	//   ....[1]....
        /*00a0*/ 	.word	0x000012e0


	//   ....[2]....
        /*00a4*/ 	.word	0x000014e0


	//----- nvinfo : EIATTR_CRS_STACK_SIZE
	.align		4
.L_73:
        /*00a8*/ 	.byte	0x04, 0x1e
        /*00aa*/ 	.short	(.L_75 - .L_74)
.L_74:
        /*00ac*/ 	.word	0x00000000


	//----- nvinfo : EIATTR_CBANK_PARAM_SIZE
	.align		4
.L_75:
        /*00b0*/ 	.byte	0x03, 0x19
        /*00b2*/ 	.short	0x0034


	//----- nvinfo : EIATTR_PARAM_CBANK
	.align		4
        /*00b4*/ 	.byte	0x04, 0x0a
        /*00b6*/ 	.short	(.L_77 - .L_76)
	.align		4
.L_76:
        /*00b8*/ 	.word	index@(.nv.constant0._Z24adjust_all_biases_kernelPdS_S_S_diii)
        /*00bc*/ 	.short	0x0380
        /*00be*/ 	.short	0x0034


	//----- nvinfo : EIATTR_SW_WAR
	.align		4
.L_77:
        /*00c0*/ 	.byte	0x04, 0x36
        /*00c2*/ 	.short	(.L_79 - .L_78)
.L_78:
        /*00c4*/ 	.word	0x00000008
.L_79:


//--------------------- .nv.info._Z28adjust_hidden_weights_kernelPdS_S_diii --------------------------
	.section	.nv.info._Z28adjust_hidden_weights_kernelPdS_S_diii,"",@"SHT_CUDA_INFO"
	.sectionflags	@""
	.align	4


	//----- nvinfo : EIATTR_CUDA_API_VERSION
	.align		4
        /*0000*/ 	.byte	0x04, 0x37
        /*0002*/ 	.short	(.L_81 - .L_80)
.L_80:
        /*0004*/ 	.word	0x00000082


	//----- nvinfo : EIATTR_KPARAM_INFO
	.align		4
.L_81:
        /*0008*/ 	.byte	0x04, 0x17
        /*000a*/ 	.short	(.L_83 - .L_82)
.L_82:
        /*000c*/ 	.word	0x00000000
        /*0010*/ 	.short	0x0006
        /*0012*/ 	.short	0x0028
        /*0014*/ 	.byte	0x00, 0xf0, 0x11, 0x00


	//----- nvinfo : EIATTR_KPARAM_INFO
	.align		4
.L_83:
        /*0018*/ 	.byte	0x04, 0x17
        /*001a*/ 	.short	(.L_85 - .L_84)
.L_84:
        /*001c*/ 	.word	0x00000000
        /*0020*/ 	.short	0x0005
        /*0022*/ 	.short	0x0024
        /*0024*/ 	.byte	0x00, 0xf0, 0x11, 0x00


	//----- nvinfo : EIATTR_KPARAM_INFO
	.align		4
.L_85:
        /*0028*/ 	.byte	0x04, 0x17
        /*002a*/ 	.short	(.L_87 - .L_86)
.L_86:
        /*002c*/ 	.word	0x00000000
        /*0030*/ 	.short	0x0004
        /*0032*/ 	.short	0x0020
        /*0034*/ 	.byte	0x00, 0xf0, 0x11, 0x00


	//----- nvinfo : EIATTR_KPARAM_INFO
	.align		4
.L_87:
        /*0038*/ 	.byte	0x04, 0x17
        /*003a*/ 	.short	(.L_89 - .L_88)
.L_88:
        /*003c*/ 	.word	0x00000000
        /*0040*/ 	.short	0x0003
        /*0042*/ 	.short	0x0018
        /*0044*/ 	.byte	0x00, 0xf0, 0x21, 0x00


	//----- nvinfo : EIATTR_KPARAM_INFO
	.align		4
.L_89:
        /*0048*/ 	.byte	0x04, 0x17
        /*004a*/ 	.short	(.L_91 - .L_90)
.L_90:
        /*004c*/ 	.word	0x00000000
        /*0050*/ 	.short	0x0002
        /*0052*/ 	.short	0x0010
        /*0054*/ 	.byte	0x00, 0xf5, 0x21, 0x00


	//----- nvinfo : EIATTR_KPARAM_INFO
	.align		4
.L_91:
        /*0058*/ 	.byte	0x04, 0x17
        /*005a*/ 	.short	(.L_93 - .L_92)
.L_92:
        /*005c*/ 	.word	0x00000000
        /*0060*/ 	.short	0x0001
        /*0062*/ 	.short	0x0008
        /*0064*/ 	.byte	0x00, 0xf5, 0x21, 0x00


	//----- nvinfo : EIATTR_KPARAM_INFO
	.align		4
.L_93:
        /*0068*/ 	.byte	0x04, 0x17
        /*006a*/ 	.short	(.L_95 - .L_94)
.L_94:
        /*006c*/ 	.word	0x00000000
        /*0070*/ 	.short	0x0000
        /*0072*/ 	.short	0x0000
        /*0074*/ 	.byte	0x00, 0xf5, 0x21, 0x00


	//----- nvinfo : EIATTR_SPARSE_MMA_MASK
	.align		4
.L_95:
        /*0078*/ 	.byte	0x03, 0x50
        /*007a*/ 	.short	0x0000


	//----- nvinfo : EIATTR_MAXREG_COUNT
	.align		4
        /*007c*/ 	.byte	0x03, 0x1b
        /*007e*/ 	.short	0x00ff


	//----- nvinfo : EIATTR_MERCURY_ISA_VERSION
	.align		4
        /*0080*/ 	.byte	0x03, 0x5f
        /*0082*/ 	.short	0x0101


	//----- nvinfo : EIATTR_VRC_CTA_INIT_COUNT
	.align		4
        /*0084*/ 	.byte	0x02, 0x4a
	.zero		1
	.zero		1


	//----- nvinfo : EIATTR_EXIT_INSTR_OFFSETS
	.align		4
        /*0088*/ 	.byte	0x04, 0x1c
        /*008a*/ 	.short	(.L_97 - .L_96)


	//   ....[0]....
.L_96:
        /*008c*/ 	.word	0x000000c0


	//   ....[1]....
        /*0090*/ 	.word	0x00000860


	//   ....[2]....
        /*0094*/ 	.word	0x00000a80


	//----- nvinfo : EIATTR_CRS_STACK_SIZE
	.align		4
.L_97:
        /*0098*/ 	.byte	0x04, 0x1e
        /*009a*/ 	.short	(.L_99 - .L_98)
.L_98:
        /*009c*/ 	.word	0x00000000


	//----- nvinfo : EIATTR_CBANK_PARAM_SIZE
	.align		4
.L_99:
        /*00a0*/ 	.byte	0x03, 0x19
        /*00a2*/ 	.short	0x002c


	//----- nvinfo : EIATTR_PARAM_CBANK
	.align		4
        /*00a4*/ 	.byte	0x04, 0x0a
        /*00a6*/ 	.short	(.L_101 - .L_100)
	.align		4
.L_100:
        /*00a8*/ 	.word	index@(.nv.constant0._Z28adjust_hidden_weights_kernelPdS_S_diii)
        /*00ac*/ 	.short	0x0380
        /*00ae*/ 	.short	0x002c


	//----- nvinfo : EIATTR_SW_WAR
	.align		4
.L_101:
        /*00b0*/ 	.byte	0x04, 0x36
        /*00b2*/ 	.short	(.L_103 - .L_102)
.L_102:
        /*00b4*/ 	.word	0x00000008
.L_103:


//--------------------- .nv.info._Z28adjust_output_weights_kernelPdS_S_diii --------------------------
	.section	.nv.info._Z28adjust_output_weights_kernelPdS_S_diii,"",@"SHT_CUDA_INFO"
	.sectionflags	@""
	.align	4


	//----- nvinfo : EIATTR_CUDA_API_VERSION
	.align		4
        /*0000*/ 	.byte	0x04, 0x37
        /*0002*/ 	.short	(.L_105 - .L_104)
.L_104:
        /*0004*/ 	.word	0x00000082


	//----- nvinfo : EIATTR_KPARAM_INFO
	.align		4
.L_105:
        /*0008*/ 	.byte	0x04, 0x17
        /*000a*/ 	.short	(.L_107 - .L_106)
.L_106:
        /*000c*/ 	.word	0x00000000
        /*0010*/ 	.short	0x0006
        /*0012*/ 	.short	0x0028
        /*0014*/ 	.byte	0x00, 0xf0, 0x11, 0x00


	//----- nvinfo : EIATTR_KPARAM_INFO
	.align		4
.L_107:
        /*0018*/ 	.byte	0x04, 0x17
        /*001a*/ 	.short	(.L_109 - .L_108)
.L_108:
        /*001c*/ 	.word	0x00000000
        /*0020*/ 	.short	0x0005
        /*0022*/ 	.short	0x0024
        /*0024*/ 	.byte	0x00, 0xf0, 0x11, 0x00


	//----- nvinfo : EIATTR_KPARAM_INFO
	.align		4
.L_109:
        /*0028*/ 	.byte	0x04, 0x17
        /*002a*/ 	.short	(.L_111 - .L_110)
.L_110:
        /*002c*/ 	.word	0x00000000
        /*0030*/ 	.short	0x0004
        /*0032*/ 	.short	0x0020
        /*0034*/ 	.byte	0x00, 0xf0, 0x11, 0x00


	//----- nvinfo : EIATTR_KPARAM_INFO
	.align		4
.L_111:
        /*0038*/ 	.byte	0x04, 0x17
        /*003a*/ 	.short	(.L_113 - .L_112)
.L_112:
        /*003c*/ 	.word	0x00000000
        /*0040*/ 	.short	0x0003
        /*0042*/ 	.short	0x0018
        /*0044*/ 	.byte	0x00, 0xf0, 0x21, 0x00


	//----- nvinfo : EIATTR_KPARAM_INFO
	.align		4
.L_113:
        /*0048*/ 	.byte	0x04, 0x17
        /*004a*/ 	.short	(.L_115 - .L_114)
.L_114:
        /*004c*/ 	.word	0x00000000
        /*0050*/ 	.short	0x0002
        /*0052*/ 	.short	0x0010
        /*0054*/ 	.byte	0x00, 0xf5, 0x21, 0x00


	//----- nvinfo : EIATTR_KPARAM_INFO
	.align		4
.L_115:
        /*0058*/ 	.byte	0x04, 0x17
        /*005a*/ 	.short	(.L_117 - .L_116)
.L_116:
        /*005c*/ 	.word	0x00000000
        /*0060*/ 	.short	0x0001
        /*0062*/ 	.short	0x0008
        /*0064*/ 	.byte	0x00, 0xf5, 0x21, 0x00


	//----- nvinfo : EIATTR_KPARAM_INFO
	.align		4
.L_117:
        /*0068*/ 	.byte	0x04, 0x17
        /*006a*/ 	.short	(.L_119 - .L_118)
.L_118:
        /*006c*/ 	.word	0x00000000
        /*0070*/ 	.short	0x0000
        /*0072*/ 	.short	0x0000
        /*0074*/ 	.byte	0x00, 0xf5, 0x21, 0x00


	//----- nvinfo : EIATTR_SPARSE_MMA_MASK
	.align		4
.L_119:
        /*0078*/ 	.byte	0x03, 0x50
        /*007a*/ 	.short	0x0000


	//----- nvinfo : EIATTR_MAXREG_COUNT
	.align		4
        /*007c*/ 	.byte	0x03, 0x1b
        /*007e*/ 	.short	0x00ff


	//----- nvinfo : EIATTR_MERCURY_ISA_VERSION
	.align		4
        /*0080*/ 	.byte	0x03, 0x5f
        /*0082*/ 	.short	0x0101


	//----- nvinfo : EIATTR_VRC_CTA_INIT_COUNT
	.align		4
        /*0084*/ 	.byte	0x02, 0x4a
	.zero		1
	.zero		1


	//----- nvinfo : EIATTR_EXIT_INSTR_OFFSETS
	.align		4
        /*0088*/ 	.byte	0x04, 0x1c
        /*008a*/ 	.short	(.L_121 - .L_120)


	//   ....[0]....
.L_120:
        /*008c*/ 	.word	0x000000c0


	//   ....[1]....
        /*0090*/ 	.word	0x00000860


	//   ....[2]....
        /*0094*/ 	.word	0x00000a80


	//----- nvinfo : EIATTR_CRS_STACK_SIZE
	.align		4
.L_121:
        /*0098*/ 	.byte	0x04, 0x1e
        /*009a*/ 	.short	(.L_123 - .L_122)
.L_122:
        /*009c*/ 	.word	0x00000000


	//----- nvinfo : EIATTR_CBANK_PARAM_SIZE
	.align		4
.L_123:
        /*00a0*/ 	.byte	0x03, 0x19
        /*00a2*/ 	.short	0x002c


	//----- nvinfo : EIATTR_PARAM_CBANK
	.align		4
        /*00a4*/ 	.byte	0x04, 0x0a
        /*00a6*/ 	.short	(.L_125 - .L_124)
	.align		4
.L_124:
        /*00a8*/ 	.word	index@(.nv.constant0._Z28adjust_output_weights_kernelPdS_S_diii)
        /*00ac*/ 	.short	0x0380
        /*00ae*/ 	.short	0x002c


	//----- nvinfo : EIATTR_SW_WAR
	.align		4
.L_125:
        /*00b0*/ 	.byte	0x04, 0x36
        /*00b2*/ 	.short	(.L_127 - .L_126)
.L_126:
        /*00b4*/ 	.word	0x00000008
.L_127:


//--------------------- .nv.info._Z29calculate_hidden_delta_kernelPdS_S_S_iii --------------------------
	.section	.nv.info._Z29calculate_hidden_delta_kernelPdS_S_S_iii,"",@"SHT_CUDA_INFO"
	.sectionflags	@""
	.align	4


	//----- nvinfo : EIATTR_CUDA_API_VERSION
	.align		4
        /*0000*/ 	.byte	0x04, 0x37
        /*0002*/ 	.short	(.L_129 - .L_128)
.L_128:
        /*0004*/ 	.word	0x00000082


	//----- nvinfo : EIATTR_KPARAM_INFO
	.align		4
.L_129:
        /*0008*/ 	.byte	0x04, 0x17
        /*000a*/ 	.short	(.L_131 - .L_130)
.L_130:
        /*000c*/ 	.word	0x00000000
        /*0010*/ 	.short	0x0006
        /*0012*/ 	.short	0x0028
        /*0014*/ 	.byte	0x00, 0xf0, 0x11, 0x00


	//----- nvinfo : EIATTR_KPARAM_INFO
	.align		4
.L_131:
        /*0018*/ 	.byte	0x04, 0x17
        /*001a*/ 	.short	(.L_133 - .L_132)
.L_132:
        /*001c*/ 	.word	0x00000000
        /*0020*/ 	.short	0x0005
        /*0022*/ 	.short	0x0024
        /*0024*/ 	.byte	0x00, 0xf0, 0x11, 0x00


	//----- nvinfo : EIATTR_KPARAM_INFO
	.align		4
.L_133:
        /*0028*/ 	.byte	0x04, 0x17
        /*002a*/ 	.short	(.L_135 - .L_134)
.L_134:
        /*002c*/ 	.word	0x00000000
        /*0030*/ 	.short	0x0004
        /*0032*/ 	.short	0x0020
        /*0034*/ 	.byte	0x00, 0xf0, 0x11, 0x00


	//----- nvinfo : EIATTR_KPARAM_INFO
	.align		4
.L_135:
        /*0038*/ 	.byte	0x04, 0x17
        /*003a*/ 	.short	(.L_137 - .L_136)
.L_136:
        /*003c*/ 	.word	0x00000000
        /*0040*/ 	.short	0x0003
        /*0042*/ 	.short	0x0018
        /*0044*/ 	.byte	0x00, 0xf5, 0x21, 0x00


	//----- nvinfo : EIATTR_KPARAM_INFO
	.align		4
.L_137:
        /*0048*/ 	.byte	0x04, 0x17
        /*004a*/ 	.short	(.L_139 - .L_138)
.L_138:
        /*004c*/ 	.word	0x00000000
        /*0050*/ 	.short	0x0002
        /*0052*/ 	.short	0x0010
        /*0054*/ 	.byte	0x00, 0xf5, 0x21, 0x00


	//----- nvinfo : EIATTR_KPARAM_INFO
	.align		4
.L_139:
        /*0058*/ 	.byte	0x04, 0x17
        /*005a*/ 	.short	(.L_141 - .L_140)
.L_140:
        /*005c*/ 	.word	0x00000000
        /*0060*/ 	.short	0x0001
        /*0062*/ 	.short	0x0008
        /*0064*/ 	.byte	0x00, 0xf5, 0x21, 0x00


	//----- nvinfo : EIATTR_KPARAM_INFO
	.align		4
.L_141:
        /*0068*/ 	.byte	0x04, 0x17
        /*006a*/ 	.short	(.L_143 - .L_142)
.L_142:
        /*006c*/ 	.word	0x00000000
        /*0070*/ 	.short	0x0000
        /*0072*/ 	.short	0x0000
        /*0074*/ 	.byte	0x00, 0xf5, 0x21, 0x00


	//----- nvinfo : EIATTR_SPARSE_MMA_MASK
	.align		4
.L_143:
        /*0078*/ 	.byte	0x03, 0x50
        /*007a*/ 	.short	0x0000


	//----- nvinfo : EIATTR_MAXREG_COUNT
	.align		4
        /*007c*/ 	.byte	0x03, 0x1b
        /*007e*/ 	.short	0x00ff


	//----- nvinfo : EIATTR_MERCURY_ISA_VERSION
	.align		4
        /*0080*/ 	.byte	0x03, 0x5f
        /*0082*/ 	.short	0x0101


	//----- nvinfo : EIATTR_VRC_CTA_INIT_COUNT
	.align		4
        /*0084*/ 	.byte	0x02, 0x4a
	.zero		1
	.zero		1


	//----- nvinfo : EIATTR_EXIT_INSTR_OFFSETS
	.align		4
        /*0088*/ 	.byte	0x04, 0x1c
        /*008a*/ 	.short	(.L_145 - .L_144)


	//   ....[0]....
.L_144:
        /*008c*/ 	.word	0x000000a0


	//   ....[1]....
        /*0090*/ 	.word	0x00000b70


	//----- nvinfo : EIATTR_CBANK_PARAM_SIZE
	.align		4
.L_145:
        /*0094*/ 	.byte	0x03, 0x19
        /*0096*/ 	.short	0x002c


	//----- nvinfo : EIATTR_PARAM_CBANK
	.align		4
        /*0098*/ 	.byte	0x04, 0x0a
        /*009a*/ 	.short	(.L_147 - .L_146)
	.align		4
.L_146:
        /*009c*/ 	.word	index@(.nv.constant0._Z29calculate_hidden_delta_kernelPdS_S_S_iii)
        /*00a0*/ 	.short	0x0380
        /*00a2*/ 	.short	0x002c


	//----- nvinfo : EIATTR_SW_WAR
	.align		4
.L_147:
        /*00a4*/ 	.byte	0x04, 0x36
        /*00a6*/ 	.short	(.L_149 - .L_148)
.L_148:
        /*00a8*/ 	.word	0x00000008
.L_149:


//--------------------- .nv.info._Z29calculate_output_delta_kernelPdS_S_ii --------------------------
	.section	.nv.info._Z29calculate_output_delta_kernelPdS_S_ii,"",@"SHT_CUDA_INFO"
	.sectionflags	@""
	.align	4


	//----- nvinfo : EIATTR_CUDA_API_VERSION
	.align		4
        /*0000*/ 	.byte	0x04, 0x37
        /*0002*/ 	.short	(.L_151 - .L_150)
.L_150:
        /*0004*/ 	.word	0x00000082


	//----- nvinfo : EIATTR_KPARAM_INFO
	.align		4
.L_151:
        /*0008*/ 	.byte	0x04, 0x17
        /*000a*/ 	.short	(.L_153 - .L_152)
.L_152:
        /*000c*/ 	.word	0x00000000
        /*0010*/ 	.short	0x0004
        /*0012*/ 	.short	0x001c
        /*0014*/ 	.byte	0x00, 0xf0, 0x11, 0x00


	//----- nvinfo : EIATTR_KPARAM_INFO
	.align		4
.L_153:
        /*0018*/ 	.byte	0x04, 0x17
        /*001a*/ 	.short	(.L_155 - .L_154)
.L_154:
        /*001c*/ 	.word	0x00000000
        /*0020*/ 	.short	0x0003
        /*0022*/ 	.short	0x0018
        /*0024*/ 	.byte	0x00, 0xf0, 0x11, 0x00


	//----- nvinfo : EIATTR_KPARAM_INFO
	.align		4
.L_155:
        /*0028*/ 	.byte	0x04, 0x17
        /*002a*/ 	.short	(.L_157 - .L_156)
.L_156:
        /*002c*/ 	.word	0x00000000
        /*0030*/ 	.short	0x0002
        /*0032*/ 	.short	0x0010
        /*0034*/ 	.byte	0x00, 0xf5, 0x21, 0x00


	//----- nvinfo : EIATTR_KPARAM_INFO
	.align		4
.L_157:
        /*0038*/ 	.byte	0x04, 0x17
        /*003a*/ 	.short	(.L_159 - .L_158)
.L_158:
        /*003c*/ 	.word	0x00000000
        /*0040*/ 	.short	0x0001
        /*0042*/ 	.short	0x0008
        /*0044*/ 	.byte	0x00, 0xf5, 0x21, 0x00


	//----- nvinfo : EIATTR_KPARAM_INFO
	.align		4
.L_159:
        /*0048*/ 	.byte	0x04, 0x17
        /*004a*/ 	.short	(.L_161 - .L_160)
.L_160:
        /*004c*/ 	.word	0x00000000
        /*0050*/ 	.short	0x0000
        /*0052*/ 	.short	0x0000
        /*0054*/ 	.byte	0x00, 0xf5, 0x21, 0x00


	//----- nvinfo : EIATTR_SPARSE_MMA_MASK
	.align		4
.L_161:
        /*0058*/ 	.byte	0x03, 0x50
        /*005a*/ 	.short	0x0000


	//----- nvinfo : EIATTR_MAXREG_COUNT
	.align		4
        /*005c*/ 	.byte	0x03, 0x1b
        /*005e*/ 	.short	0x00ff


	//----- nvinfo : EIATTR_MERCURY_ISA_VERSION
	.align		4
        /*0060*/ 	.byte	0x03, 0x5f
        /*0062*/ 	.short	0x0101


	//----- nvinfo : EIATTR_VRC_CTA_INIT_COUNT
	.align		4
        /*0064*/ 	.byte	0x02, 0x4a
	.zero		1
	.zero		1


	//----- nvinfo : EIATTR_EXIT_INSTR_OFFSETS
	.align		4
        /*0068*/ 	.byte	0x04, 0x1c
        /*006a*/ 	.short	(.L_163 - .L_162)


	//   ....[0]....
.L_162:
        /*006c*/ 	.word	0x00000090


	//   ....[1]....
        /*0070*/ 	.word	0x00000160


	//----- nvinfo : EIATTR_CBANK_PARAM_SIZE
	.align		4
.L_163:
        /*0074*/ 	.byte	0x03, 0x19
        /*0076*/ 	.short	0x0020


	//----- nvinfo : EIATTR_PARAM_CBANK
	.align		4
        /*0078*/ 	.byte	0x04, 0x0a
        /*007a*/ 	.short	(.L_165 - .L_164)
	.align		4
.L_164:
        /*007c*/ 	.word	index@(.nv.constant0._Z29calculate_output_delta_kernelPdS_S_ii)
        /*0080*/ 	.short	0x0380
        /*0082*/ 	.short	0x0020


	//----- nvinfo : EIATTR_SW_WAR
	.align		4
.L_165:
        /*0084*/ 	.byte	0x04, 0x36
        /*0086*/ 	.short	(.L_167 - .L_166)
.L_166:
        /*0088*/ 	.word	0x00000008
.L_167:


//--------------------- .nv.info._Z26propagate_to_output_kernelPdS_S_S_iii --------------------------
	.section	.nv.info._Z26propagate_to_output_kernelPdS_S_S_iii,"",@"SHT_CUDA_INFO"
	.sectionflags	@""
	.align	4


	//----- nvinfo : EIATTR_CUDA_API_VERSION
	.align		4
        /*0000*/ 	.byte	0x04, 0x37
        /*0002*/ 	.short	(.L_169 - .L_168)
.L_168:
        /*0004*/ 	.word	0x00000082


	//----- nvinfo : EIATTR_KPARAM_INFO
	.align		4
.L_169:
        /*0008*/ 	.byte	0x04, 0x17
        /*000a*/ 	.short	(.L_171 - .L_170)
.L_170:
        /*000c*/ 	.word	0x00000000
        /*0010*/ 	.short	0x0006
        /*0012*/ 	.short	0x0028
        /*0014*/ 	.byte	0x00, 0xf0, 0x11, 0x00


	//----- nvinfo : EIATTR_KPARAM_INFO
	.align		4
.L_171:
        /*0018*/ 	.byte	0x04, 0x17
        /*001a*/ 	.short	(.L_173 - .L_172)
.L_172:
        /*001c*/ 	.word	0x00000000
        /*0020*/ 	.short	0x0005
        /*0022*/ 	.short	0x0024
        /*0024*/ 	.byte	0x00, 0xf0, 0x11, 0x00


	//----- nvinfo : EIATTR_KPARAM_INFO
	.align		4
.L_173:
        /*0028*/ 	.byte	0x04, 0x17
        /*002a*/ 	.short	(.L_175 - .L_174)
.L_174:
        /*002c*/ 	.word	0x00000000
        /*0030*/ 	.short	0x0004
        /*0032*/ 	.short	0x0020
        /*0034*/ 	.byte	0x00, 0xf0, 0x11, 0x00


	//----- nvinfo : EIATTR_KPARAM_INFO
	.align		4
.L_175:
        /*0038*/ 	.byte	0x04, 0x17
        /*003a*/ 	.short	(.L_177 - .L_176)
.L_176:
        /*003c*/ 	.word	0x00000000
        /*0040*/ 	.short	0x0003
        /*0042*/ 	.short	0x0018
        /*0044*/ 	.byte	0x00, 0xf5, 0x21, 0x00


	//----- nvinfo : EIATTR_KPARAM_INFO
	.align		4
.L_177:
        /*0048*/ 	.byte	0x04, 0x17
        /*004a*/ 	.short	(.L_179 - .L_178)
.L_178:
        /*004c*/ 	.word	0x00000000
        /*0050*/ 	.short	0x0002
        /*0052*/ 	.short	0x0010
        /*0054*/ 	.byte	0x00, 0xf5, 0x21, 0x00


	//----- nvinfo : EIATTR_KPARAM_INFO
	.align		4
.L_179:
        /*0058*/ 	.byte	0x04, 0x17
        /*005a*/ 	.short	(.L_181 - .L_180)
.L_180:
        /*005c*/ 	.word	0x00000000
        /*0060*/ 	.short	0x0001
        /*0062*/ 	.short	0x0008
        /*0064*/ 	.byte	0x00, 0xf5, 0x21, 0x00


	//----- nvinfo : EIATTR_KPARAM_INFO
	.align		4
.L_181:
        /*0068*/ 	.byte	0x04, 0x17
        /*006a*/ 	.short	(.L_183 - .L_182)
.L_182:
        /*006c*/ 	.word	0x00000000
        /*0070*/ 	.short	0x0000
        /*0072*/ 	.short	0x0000
        /*0074*/ 	.byte	0x00, 0xf5, 0x21, 0x00


	//----- nvinfo : EIATTR_SPARSE_MMA_MASK
	.align		4
.L_183:
        /*0078*/ 	.byte	0x03, 0x50
        /*007a*/ 	.short	0x0000


	//----- nvinfo : EIATTR_MAXREG_COUNT
	.align		4
        /*007c*/ 	.byte	0x03, 0x1b
        /*007e*/ 	.short	0x00ff


	//----- nvinfo : EIATTR_MERCURY_ISA_VERSION
	.align		4
        /*0080*/ 	.byte	0x03, 0x5f
        /*0082*/ 	.short	0x0101


	//----- nvinfo : EIATTR_VRC_CTA_INIT_COUNT
	.align		4
        /*0084*/ 	.byte	0x02, 0x4a
	.zero		1
	.zero		1


	//----- nvinfo : EIATTR_EXIT_INSTR_OFFSETS
	.align		4
        /*0088*/ 	.byte	0x04, 0x1c
        /*008a*/ 	.short	(.L_185 - .L_184)


	//   ....[0]....
.L_184:
        /*008c*/ 	.word	0x000000a0


	//   ....[1]....
        /*0090*/ 	.word	0x000008a0


	//----- nvinfo : EIATTR_CBANK_PARAM_SIZE
	.align		4
.L_185:
        /*0094*/ 	.byte	0x03, 0x19
        /*0096*/ 	.short	0x002c


	//----- nvinfo : EIATTR_PARAM_CBANK
	.align		4
        /*0098*/ 	.byte	0x04, 0x0a
        /*009a*/ 	.short	(.L_187 - .L_186)
	.align		4
.L_186:
        /*009c*/ 	.word	index@(.nv.constant0._Z26propagate_to_output_kernelPdS_S_S_iii)
        /*00a0*/ 	.short	0x0380
        /*00a2*/ 	.short	0x002c


	//----- nvinfo : EIATTR_SW_WAR
	.align		4
.L_187:
        /*00a4*/ 	.byte	0x04, 0x36
        /*00a6*/ 	.short	(.L_189 - .L_188)
.L_188:
        /*00a8*/ 	.word	0x00000008
.L_189:


//--------------------- .nv.info._Z23apply_relu_batch_kernelPdii --------------------------
	.section	.nv.info._Z23apply_relu_batch_kernelPdii,"",@"SHT_CUDA_INFO"
	.sectionflags	@""
	.align	4


	//----- nvinfo : EIATTR_CUDA_API_VERSION
	.align		4
        /*0000*/ 	.byte	0x04, 0x37
        /*0002*/ 	.short	(.L_191 - .L_190)
.L_190:
        /*0004*/ 	.word	0x00000082


	//----- nvinfo : EIATTR_KPARAM_INFO
	.align		4
.L_191:
        /*0008*/ 	.byte	0x04, 0x17
        /*000a*/ 	.short	(.L_193 - .L_192)
.L_192:
        /*000c*/ 	.word	0x00000000
        /*0010*/ 	.short	0x0002
        /*0012*/ 	.short	0x000c
        /*0014*/ 	.byte	0x00, 0xf0, 0x11, 0x00


	//----- nvinfo : EIATTR_KPARAM_INFO
	.align		4
.L_193:
        /*0018*/ 	.byte	0x04, 0x17
        /*001a*/ 	.short	(.L_195 - .L_194)
.L_194:
        /*001c*/ 	.word	0x00000000
        /*0020*/ 	.short	0x0001
        /*0022*/ 	.short	0x0008
        /*0024*/ 	.byte	0x00, 0xf0, 0x11, 0x00


	//----- nvinfo : EIATTR_KPARAM_INFO
	.align		4
.L_195:
        /*0028*/ 	.byte	0x04, 0x17
        /*002a*/ 	.short	(.L_197 - .L_196)
.L_196:
        /*002c*/ 	.word	0x00000000
        /*0030*/ 	.short	0x0000
        /*0032*/ 	.short	0x0000
        /*0034*/ 	.byte	0x00, 0xf5, 0x21, 0x00


	//----- nvinfo : EIATTR_SPARSE_MMA_MASK
	.align		4
.L_197:
        /*0038*/ 	.byte	0x03, 0x50
        /*003a*/ 	.short	0x0000


	//----- nvinfo : EIATTR_MAXREG_COUNT
	.align		4
        /*003c*/ 	.byte	0x03, 0x1b
        /*003e*/ 	.short	0x00ff


	//----- nvinfo : EIATTR_MERCURY_ISA_VERSION
	.align		4
        /*0040*/ 	.byte	0x03, 0x5f
        /*0042*/ 	.short	0x0101


	//----- nvinfo : EIATTR_VRC_CTA_INIT_COUNT
	.align		4
        /*0044*/ 	.byte	0x02, 0x4a
	.zero		1
	.zero		1


	//----- nvinfo : EIATTR_EXIT_INSTR_OFFSETS
	.align		4
        /*0048*/ 	.byte	0x04, 0x1c
        /*004a*/ 	.short	(.L_199 - .L_198)


	//   ....[0]....
.L_198:
        /*004c*/ 	.word	0x00000090


	//   ....[1]....
        /*0050*/ 	.word	0x00000170


	//----- nvinfo : EIATTR_CBANK_PARAM_SIZE
	.align		4
.L_199:
        /*0054*/ 	.byte	0x03, 0x19
        /*0056*/ 	.short	0x0010


	//----- nvinfo : EIATTR_PARAM_CBANK
	.align		4
        /*0058*/ 	.byte	0x04, 0x0a
        /*005a*/ 	.short	(.L_201 - .L_200)
	.align		4
.L_200:
        /*005c*/ 	.word	index@(.nv.constant0._Z23apply_relu_batch_kernelPdii)
        /*0060*/ 	.short	0x0380
        /*0062*/ 	.short	0x0010


	//----- nvinfo : EIATTR_SW_WAR
	.align		4
.L_201:
        /*0064*/ 	.byte	0x04, 0x36
        /*0066*/ 	.short	(.L_203 - .L_202)
.L_202:
        /*0068*/ 	.word	0x00000008
.L_203:


//--------------------- .nv.info._Z26propagate_to_hidden_kernelPdS_S_S_iii --------------------------
	.section	.nv.info._Z26propagate_to_hidden_kernelPdS_S_S_iii,"",@"SHT_CUDA_INFO"
	.sectionflags	@""
	.align	4


	//----- nvinfo : EIATTR_CUDA_API_VERSION
	.align		4
        /*0000*/ 	.byte	0x04, 0x37
        /*0002*/ 	.short	(.L_205 - .L_204)
.L_204:
        /*0004*/ 	.word	0x00000082


	//----- nvinfo : EIATTR_KPARAM_INFO
	.align		4
.L_205:
        /*0008*/ 	.byte	0x04, 0x17
        /*000a*/ 	.short	(.L_207 - .L_206)
.L_206:
        /*000c*/ 	.word	0x00000000
        /*0010*/ 	.short	0x0006
        /*0012*/ 	.short	0x0028
        /*0014*/ 	.byte	0x00, 0xf0, 0x11, 0x00


	//----- nvinfo : EIATTR_KPARAM_INFO
	.align		4
.L_207:
        /*0018*/ 	.byte	0x04, 0x17
        /*001a*/ 	.short	(.L_209 - .L_208)
.L_208:
        /*001c*/ 	.word	0x00000000
        /*0020*/ 	.short	0x0005
        /*0022*/ 	.short	0x0024
        /*0024*/ 	.byte	0x00, 0xf0, 0x11, 0x00


	//----- nvinfo : EIATTR_KPARAM_INFO
	.align		4
.L_209:
        /*0028*/ 	.byte	0x04, 0x17
        /*002a*/ 	.short	(.L_211 - .L_210)
.L_210:
        /*002c*/ 	.word	0x00000000
        /*0030*/ 	.short	0x0004
        /*0032*/ 	.short	0x0020
        /*0034*/ 	.byte	0x00, 0xf0, 0x11, 0x00


	//----- nvinfo : EIATTR_KPARAM_INFO
	.align		4
.L_211:
        /*0038*/ 	.byte	0x04, 0x17
        /*003a*/ 	.short	(.L_213 - .L_212)
.L_212:
        /*003c*/ 	.word	0x00000000
        /*0040*/ 	.short	0x0003
        /*0042*/ 	.short	0x0018
        /*0044*/ 	.byte	0x00, 0xf5, 0x21, 0x00


	//----- nvinfo : EIATTR_KPARAM_INFO
	.align		4
.L_213:
        /*0048*/ 	.byte	0x04, 0x17
        /*004a*/ 	.short	(.L_215 - .L_214)
.L_214:
        /*004c*/ 	.word	0x00000000
        /*0050*/ 	.short	0x0002
        /*0052*/ 	.short	0x0010
        /*0054*/ 	.byte	0x00, 0xf5, 0x21, 0x00


	//----- nvinfo : EIATTR_KPARAM_INFO
	.align		4
.L_215:
        /*0058*/ 	.byte	0x04, 0x17
        /*005a*/ 	.short	(.L_217 - .L_216)
.L_216:
        /*005c*/ 	.word	0x00000000
        /*0060*/ 	.short	0x0001
        /*0062*/ 	.short	0x0008
        /*0064*/ 	.byte	0x00, 0xf5, 0x21, 0x00


	//----- nvinfo : EIATTR_KPARAM_INFO
	.align		4
.L_217:
        /*0068*/ 	.byte	0x04, 0x17
        /*006a*/ 	.short	(.L_219 - .L_218)
.L_218:
        /*006c*/ 	.word	0x00000000
        /*0070*/ 	.short	0x0000
        /*0072*/ 	.short	0x0000
        /*0074*/ 	.byte	0x00, 0xf5, 0x21, 0x00


	//----- nvinfo : EIATTR_SPARSE_MMA_MASK
	.align		4
.L_219:
        /*0078*/ 	.byte	0x03, 0x50
        /*007a*/ 	.short	0x0000


	//----- nvinfo : EIATTR_MAXREG_COUNT
	.align		4
        /*007c*/ 	.byte	0x03, 0x1b
        /*007e*/ 	.short	0x00ff


	//----- nvinfo : EIATTR_MERCURY_ISA_VERSION
	.align		4
        /*0080*/ 	.byte	0x03, 0x5f
        /*0082*/ 	.short	0x0101


	//----- nvinfo : EIATTR_VRC_CTA_INIT_COUNT
	.align		4
        /*0084*/ 	.byte	0x02, 0x4a
	.zero		1
	.zero		1


	//----- nvinfo : EIATTR_EXIT_INSTR_OFFSETS
	.align		4
        /*0088*/ 	.byte	0x04, 0x1c
        /*008a*/ 	.short	(.L_221 - .L_220)


	//   ....[0]....
.L_220:
        /*008c*/ 	.word	0x000000a0


	//   ....[1]....
        /*0090*/ 	.word	0x000008a0


	//----- nvinfo : EIATTR_CBANK_PARAM_SIZE
	.align		4
.L_221:
        /*0094*/ 	.byte	0x03, 0x19
        /*0096*/ 	.short	0x002c


	//----- nvinfo : EIATTR_PARAM_CBANK
	.align		4
        /*0098*/ 	.byte	0x04, 0x0a
        /*009a*/ 	.short	(.L_223 - .L_222)
	.align		4
.L_222:
        /*009c*/ 	.word	index@(.nv.constant0._Z26propagate_to_hidden_kernelPdS_S_S_iii)
        /*00a0*/ 	.short	0x0380
        /*00a2*/ 	.short	0x002c


	//----- nvinfo : EIATTR_SW_WAR
	.align		4
.L_223:
        /*00a4*/ 	.byte	0x04, 0x36
        /*00a6*/ 	.short	(.L_225 - .L_224)
.L_224:
        /*00a8*/ 	.word	0x00000008
.L_225:


//--------------------- .nv.callgraph             --------------------------
	.section	.nv.callgraph,"",@"SHT_CUDA_CALLGRAPH"
	.align	4
	.sectionentsize	8
	.align		4
        /*0000*/ 	.word	0x00000000
	.align		4
        /*0004*/ 	.word	0xffffffff
	.align		4
        /*0008*/ 	.word	0x00000000
	.align		4
        /*000c*/ 	.word	0xfffffffe
	.align		4
        /*0010*/ 	.word	0x00000000
	.align		4
        /*0014*/ 	.word	0xfffffffd
	.align		4
        /*0018*/ 	.word	0x00000000
	.align		4
        /*001c*/ 	.word	0xfffffffc


//--------------------- .text._Z24adjust_all_biases_kernelPdS_S_S_diii --------------------------
	.section	.text._Z24adjust_all_biases_kernelPdS_S_S_diii,"ax",@progbits
	.align	128
        .global         _Z24adjust_all_biases_kernelPdS_S_S_diii
        .type           _Z24adjust_all_biases_kernelPdS_S_S_diii,@function
        .size           _Z24adjust_all_biases_kernelPdS_S_S_diii,(.L_x_66 - _Z24adjust_all_biases_kernelPdS_S_S_diii)
        .other          _Z24adjust_all_biases_kernelPdS_S_S_diii,@"STO_CUDA_ENTRY STV_DEFAULT"
_Z24adjust_all_biases_kernelPdS_S_S_diii:
.text._Z24adjust_all_biases_kernelPdS_S_S_diii:
[----:B------:R-:W-:Y:S01]  /*0000*/  LDC R1, c[0x0][0x37c] ;  /* 0x0000df00ff017b82 */ /* 0x000fe20000000800 */
[----:B------:R-:W0:Y:S07]  /*0010*/  S2R R3, SR_TID.X ;  /* 0x0000000000037919 */ /* 0x000e2e0000002100 */
[----:B------:R-:W0:Y:S01]  /*0020*/  S2UR UR4, SR_CTAID.X ;  /* 0x00000000000479c3 */ /* 0x000e220000002500 */
[----:B------:R-:W1:Y:S01]  /*0030*/  LDCU.64 UR8, c[0x0][0x358] ;  /* 0x00006b00ff0877ac */ /* 0x000e620008000a00 */
[----:B------:R-:W-:Y:S06]  /*0040*/  BSSY.RECONVERGENT B0, `(.L_x_0) ;  /* 0x00000a4000007945 */ /* 0x000fec0003800200 */
[----:B------:R-:W0:Y:S08]  /*0050*/  LDC R0, c[0x0][0x360] ;  /* 0x0000d800ff007b82 */ /* 0x000e300000000800 */
[----:B------:R-:W2:Y:S01]  /*0060*/  LDC R25, c[0x0][0x3a8] ;  /* 0x0000ea00ff197b82 */ /* 0x000ea20000000800 */
[----:B0-----:R-:W-:-:S05]  /*0070*/  IMAD R0, R0, UR4, R3 ;  /* 0x0000000400007c24 */ /* 0x001fca000f8e0203 */
[----:B--2---:R-:W-:-:S13]  /*0080*/  ISETP.GE.AND P0, PT, R0, R25, PT ;  /* 0x000000190000720c */ /* 0x004fda0003f06270 */
[----:B-1----:R-:W-:Y:S05]  /*0090*/  @P0 BRA `(.L_x_1) ;  /* 0x0000000800780947 */ /* 0x002fea0003800000 */
[----:B------:R-:W0:Y:S01]  /*00a0*/  LDCU UR7, c[0x0][0x3b0] ;  /* 0x00007600ff0777ac */ /* 0x000e220008000800 */
[----:B------:R-:W-:Y:S01]  /*00b0*/  CS2R R10, SRZ ;  /* 0x00000000000a7805 */ /* 0x000fe2000001ff00 */
[----:B0-----:R-:W-:-:S09]  /*00c0*/  UISETP.GE.AND UP0, UPT, UR7, 0x1, UPT ;  /* 0x000000010700788c */ /* 0x001fd2000bf06270 */
[----:B------:R-:W-:Y:S05]  /*00d0*/  BRA.U !UP0, `(.L_x_2) ;  /* 0x0000000508f87547 */ /* 0x000fea000b800000 */
[----:B------:R-:W-:Y:S01]  /*00e0*/  UISETP.GE.U32.AND UP2, UPT, UR7, 0x10, UPT ;  /* 0x000000100700788c */ /* 0x000fe2000bf46070 */
[----:B------:R-:W-:Y:S01]  /*00f0*/  CS2R R10, SRZ ;  /* 0x00000000000a7805 */ /* 0x000fe2000001ff00 */
[----:B------:R-:W-:Y:S01]  /*0100*/  ULOP3.LUT UR5, UR7, 0xf, URZ, 0xc0, !UPT ;  /* 0x0000000f07057892 */ /* 0x000fe2000f8ec0ff */
[----:B------:R-:W-:-:S03]  /*0110*/  UMOV UR4, URZ ;  /* 0x000000ff00047c82 */ /* 0x000fc60008000000 */
[----:B------:R-:W-:-:S03]  /*0120*/  UISETP.NE.AND UP1, UPT, UR5, URZ, UPT ;  /* 0x000000ff0500728c */ /* 0x000fc6000bf25270 */
[----:B------:R-:W-:Y:S08]  /*0130*/  BRA.U !UP2, `(.L_x_3) ;  /* 0x000000010ae47547 */ /* 0x000ff0000b800000 */
[----:B------:R-:W-:Y:S01]  /*0140*/  ULOP3.LUT UR4, UR7, 0x7ffffff0, URZ, 0xc0, !UPT ;  /* 0x7ffffff007047892 */ /* 0x000fe2000f8ec0ff */
[----:B------:R-:W-:Y:S02]  /*0150*/  MOV R24, R0 ;  /* 0x0000000000187202 */ /* 0x000fe40000000f00 */
[----:B------:R-:W-:Y:S01]  /*0160*/  CS2R R10, SRZ ;  /* 0x00000000000a7805 */ /* 0x000fe2000001ff00 */
[----:B------:R-:W-:-:S12]  /*0170*/  UIADD3 UR6, UPT, UPT, -UR4, URZ, URZ ;  /* 0x000000ff04067290 */ /* 0x000fd8000fffe1ff */
.L_x_4:
[----:B------:R-:W0:Y:S02]  /*0180*/  LDC.64 R2, c[0x0][0x390] ;  /* 0x0000e400ff027b82 */ /* 0x000e240000000a00 */
[----:B0-----:R-:W-:-:S05]  /*0190*/  IMAD.WIDE R2, R24, 0x8, R2 ;  /* 0x0000000818027825 */ /* 0x001fca00078e0202 */
[----:B------:R-:W2:Y:S01]  /*01a0*/  LDG.E.64 R12, desc[UR8][R2.64] ;  /* 0x00000008020c7981 */ /* 0x000ea2000c1e1b00 */
[----:B------:R-:W-:-:S05]  /*01b0*/  IMAD.WIDE R14, R25, 0x8, R2 ;  /* 0x00000008190e7825 */ /* 0x000fca00078e0202 */
[----:B------:R-:W3:Y:S01]  /*01c0*/  LDG.E.64 R8, desc[UR8][R14.64] ;  /* 0x000000080e087981 */ /* 0x000ee2000c1e1b00 */
[----:B------:R-:W-:-:S05]  /*01d0*/  IMAD.WIDE R22, R25, 0x8, R14 ;  /* 0x0000000819167825 */ /* 0x000fca00078e020e */
[----:B------:R-:W4:Y:S01]  /*01e0*/  LDG.E.64 R18, desc[UR8][R22.64] ;  /* 0x0000000816127981 */ /* 0x000f22000c1e1b00 */
[----:B------:R-:W-:-:S05]  /*01f0*/  IMAD.WIDE R26, R25, 0x8, R22 ;  /* 0x00000008191a7825 */ /* 0x000fca00078e0216 */
[----:B------:R0:W5:Y:S02]  /*0200*/  LDG.E.64 R20, desc[UR8][R26.64] ;  /* 0x000000081a147981 */ /* 0x000164000c1e1b00 */
[----:B0-----:R-:W-:-:S05]  /*0210*/  IMAD.WIDE R26, R25, 0x8, R26 ;  /* 0x00000008191a7825 */ /* 0x001fca00078e021a */
[----:B------:R-:W5:Y:S01]  /*0220*/  LDG.E.64 R6, desc[UR8][R26.64] ;  /* 0x000000081a067981 */ /* 0x000f62000c1e1b00 */
[----:B------:R-:W-:-:S05]  /*0230*/  IMAD.WIDE R16, R25, 0x8, R26 ;  /* 0x0000000819107825 */ /* 0x000fca00078e021a */
[----:B------:R-:W5:Y:S01]  /*0240*/  LDG.E.64 R4, desc[UR8][R16.64] ;  /* 0x0000000810047981 */ /* 0x000f62000c1e1b00 */
[----:B------:R-:W-:-:S05]  /*0250*/  IMAD.WIDE R22, R25, 0x8, R16 ;  /* 0x0000000819167825 */ /* 0x000fca00078e0210 */
[----:B------:R-:W5:Y:S01]  /*0260*/  LDG.E.64 R2, desc[UR8][R22.64] ;  /* 0x0000000816027981 */ /* 0x000f62000c1e1b00 */
[----:B------:R-:W-:-:S05]  /*0270*/  IMAD.WIDE R14, R25, 0x8, R22 ;  /* 0x00000008190e7825 */ /* 0x000fca00078e0216 */
[----:B------:R-:W5:Y:S01]  /*0280*/  LDG.E.64 R16, desc[UR8][R14.64] ;  /* 0x000000080e107981 */ /* 0x000f62000c1e1b00 */
[----:B------:R-:W-:-:S05]  /*0290*/  IMAD.WIDE R28, R25, 0x8, R14 ;  /* 0x00000008191c7825 */ /* 0x000fca00078e020e */
[----:B------:R0:W5:Y:S02]  /*02a0*/  LDG.E.64 R14, desc[UR8][R28.64] ;  /* 0x000000081c0e7981 */ /* 0x000164000c1e1b00 */
[----:B0-----:R-:W-:Y:S01]  /*02b0*/  IMAD.WIDE R28, R25, 0x8, R28 ;  /* 0x00000008191c7825 */ /* 0x001fe200078e021c */
[----:B--2---:R-:W-:-:S04]  /*02c0*/  DADD R10, R12, R10 ;  /* 0x000000000c0a7229 */ /* 0x004fc8000000000a */
[----:B------:R0:W2:Y:S04]  /*02d0*/  LDG.E.64 R12, desc[UR8][R28.64] ;  /* 0x000000081c0c7981 */ /* 0x0000a8000c1e1b00 */
[----:B---3--:R-:W-:Y:S01]  /*02e0*/  DADD R8, R10, R8 ;  /* 0x000000000a087229 */ /* 0x008fe20000000008 */
[----:B0-----:R-:W-:-:S05]  /*02f0*/  IMAD.WIDE R28, R25, 0x8, R28 ;  /* 0x00000008191c7825 */ /* 0x001fca00078e021c */
[----:B------:R-:W3:Y:S01]  /*0300*/  LDG.E.64 R10, desc[UR8][R28.64] ;  /* 0x000000081c0a7981 */ /* 0x000ee2000c1e1b00 */
[----:B------:R-:W-:Y:S01]  /*0310*/  IMAD.WIDE R22, R25, 0x8, R28 ;  /* 0x0000000819167825 */ /* 0x000fe200078e021c */
[----:B----4-:R-:W-:-:S04]  /*0320*/  DADD R18, R8, R18 ;  /* 0x0000000008127229 */ /* 0x010fc80000000012 */
[----:B------:R-:W4:Y:S01]  /*0330*/  LDG.E.64 R8, desc[UR8][R22.64] ;  /* 0x0000000816087981 */ /* 0x000f22000c1e1b00 */
[----:B------:R-:W-:-:S03]  /*0340*/  IMAD.WIDE R26, R25, 0x8, R22 ;  /* 0x00000008191a7825 */ /* 0x000fc600078e0216 */
[----:B-----5:R-:W-:Y:S02]  /*0350*/  DADD R20, R18, R20 ;  /* 0x0000000012147229 */ /* 0x020fe40000000014 */
[----:B------:R0:W5:Y:S06]  /*0360*/  LDG.E.64 R18, desc[UR8][R26.64] ;  /* 0x000000081a127981 */ /* 0x00016c000c1e1b00 */
[----:B------:R-:W-:Y:S01]  /*0370*/  DADD R20, R20, R6 ;  /* 0x0000000014147229 */ /* 0x000fe20000000006 */
[----:B0-----:R-:W-:-:S05]  /*0380*/  IMAD.WIDE R26, R25, 0x8, R26 ;  /* 0x00000008191a7825 */ /* 0x001fca00078e021a */
[----:B------:R-:W5:Y:S01]  /*0390*/  LDG.E.64 R6, desc[UR8][R26.64] ;  /* 0x000000081a067981 */ /* 0x000f62000c1e1b00 */
[----:B------:R-:W-:Y:S01]  /*03a0*/  IMAD.WIDE R22, R25, 0x8, R26 ;  /* 0x0000000819167825 */ /* 0x000fe200078e021a */
[----:B------:R-:W-:-:S04]  /*03b0*/  DADD R20, R20, R4 ;  /* 0x0000000014147229 */ /* 0x000fc80000000004 */
[----:B------:R-:W5:Y:S01]  /*03c0*/  LDG.E.64 R4, desc[UR8][R22.64] ;  /* 0x0000000816047981 */ /* 0x000f62000c1e1b00 */
[----:B------:R-:W-:-:S06]  /*03d0*/  IMAD.WIDE R28, R25, 0x8, R22 ;  /* 0x00000008191c7825 */ /* 0x000fcc00078e0216 */
[----:B------:R-:W5:Y:S01]  /*03e0*/  LDG.E.64 R28, desc[UR8][R28.64] ;  /* 0x000000081c1c7981 */ /* 0x000f62000c1e1b00 */
[----:B------:R-:W-:Y:S01]  /*03f0*/  DADD R2, R20, R2 ;  /* 0x0000000014027229 */ /* 0x000fe20000000002 */
[----:B------:R-:W-:Y:S01]  /*0400*/  UIADD3 UR6, UPT, UPT, UR6, 0x10, URZ ;  /* 0x0000001006067890 */ /* 0x000fe2000fffe0ff */
[----:B------:R-:W-:-:S03]  /*0410*/  IMAD R24, R25, 0x10, R24 ;  /* 0x0000001019187824 */ /* 0x000fc600078e0218 */
[----:B------:R-:W-:-:S03]  /*0420*/  UISETP.NE.AND UP2, UPT, UR6, URZ, UPT ;  /* 0x000000ff0600728c */ /* 0x000fc6000bf45270 */
[----:B------:R-:W-:-:S08]  /*0430*/  DADD R2, R2, R16 ;  /* 0x0000000002027229 */ /* 0x000fd00000000010 */
[----:B------:R-:W-:-:S08]  /*0440*/  DADD R2, R2, R14 ;  /* 0x0000000002027229 */ /* 0x000fd0000000000e */
[----:B--2---:R-:W-:-:S08]  /*0450*/  DADD R2, R2, R12 ;  /* 0x0000000002027229 */ /* 0x004fd0000000000c */
[----:B---3--:R-:W-:-:S08]  /*0460*/  DADD R2, R2, R10 ;  /* 0x0000000002027229 */ /* 0x008fd0000000000a */
[----:B----4-:R-:W-:-:S08]  /*0470*/  DADD R2, R2, R8 ;  /* 0x0000000002027229 */ /* 0x010fd00000000008 */
[----:B-----5:R-:W-:-:S08]  /*0480*/  DADD R2, R2, R18 ;  /* 0x0000000002027229 */ /* 0x020fd00000000012 */
[----:B------:R-:W-:-:S08]  /*0490*/  DADD R2, R2, R6 ;  /* 0x0000000002027229 */ /* 0x000fd00000000006 */
[----:B------:R-:W-:-:S08]  /*04a0*/  DADD R2, R2, R4 ;  /* 0x0000000002027229 */ /* 0x000fd00000000004 */
[----:B------:R-:W-:Y:S01]  /*04b0*/  DADD R10, R2, R28 ;  /* 0x00000000020a7229 */ /* 0x000fe2000000001c */
[----:B------:R-:W-:Y:S10]  /*04c0*/  BRA.U UP2, `(.L_x_4) ;  /* 0xfffffffd022c7547 */ /* 0x000ff4000b83ffff */
.L_x_3:
[----:B------:R-:W-:Y:S05]  /*04d0*/  BRA.U !UP1, `(.L_x_2) ;  /* 0x0000000109f87547 */ /* 0x000fea000b800000 */
[----:B------:R-:W-:Y:S02]  /*04e0*/  UISETP.GE.U32.AND UP1, UPT, UR5, 0x8, UPT ;  /* 0x000000080500788c */ /* 0x000fe4000bf26070 */
[----:B------:R-:W-:-:S04]  /*04f0*/  ULOP3.LUT UR6, UR7, 0x7, URZ, 0xc0, !UPT ;  /* 0x0000000707067892 */ /* 0x000fc8000f8ec0ff */
[----:B------:R-:W-:-:S03]  /*0500*/  UISETP.NE.AND UP2, UPT, UR6, URZ, UPT ;  /* 0x000000ff0600728c */ /* 0x000fc6000bf45270 */
[----:B------:R-:W-:Y:S08]  /*0510*/  BRA.U !UP1, `(.L_x_5) ;  /* 0x00000001096c7547 */ /* 0x000ff0000b800000 */
[----:B------:R-:W0:Y:S01]  /*0520*/  LDC.64 R12, c[0x0][0x390] ;  /* 0x0000e400ff0c7b82 */ /* 0x000e220000000a00 */
[----:B------:R-:W-:-:S04]  /*0530*/  IMAD R3, R25, UR4, R0 ;  /* 0x0000000419037c24 */ /* 0x000fc8000f8e0200 */
[----:B0-----:R-:W-:-:S05]  /*0540*/  IMAD.WIDE R12, R3, 0x8, R12 ;  /* 0x00000008030c7825 */ /* 0x001fca00078e020c */
[----:B------:R-:W2:Y:S01]  /*0550*/  LDG.E.64 R2, desc[UR8][R12.64] ;  /* 0x000000080c027981 */ /* 0x000ea2000c1e1b00 */
[----:B------:R-:W-:-:S05]  /*0560*/  IMAD.WIDE R20, R25, 0x8, R12 ;  /* 0x0000000819147825 */ /* 0x000fca00078e020c */
[----:B------:R-:W3:Y:S01]  /*0570*/  LDG.E.64 R4, desc[UR8][R20.64] ;  /* 0x0000000814047981 */ /* 0x000ee2000c1e1b00 */
[----:B------:R-:W-:-:S05]  /*0580*/  IMAD.WIDE R22, R25, 0x8, R20 ;  /* 0x0000000819167825 */ /* 0x000fca00078e0214 */
[----:B------:R-:W4:Y:S01]  /*0590*/  LDG.E.64 R6, desc[UR8][R22.64] ;  /* 0x0000000816067981 */ /* 0x000f22000c1e1b00 */
[----:B------:R-:W-:-:S05]  /*05a0*/  IMAD.WIDE R26, R25, 0x8, R22 ;  /* 0x00000008191a7825 */ /* 0x000fca00078e0216 */
[----:B------:R-:W5:Y:S01]  /*05b0*/  LDG.E.64 R8, desc[UR8][R26.64] ;  /* 0x000000081a087981 */ /* 0x000f62000c1e1b00 */
        /* <DEDUP_REMOVED lines=8> */
[----:B------:R-:W-:Y:S01]  /*0640*/  UIADD3 UR4, UPT, UPT, UR4, 0x8, URZ ;  /* 0x0000000804047890 */ /* 0x000fe2000fffe0ff */
[----:B--2---:R-:W-:-:S08]  /*0650*/  DADD R2, R10, R2 ;  /* 0x000000000a027229 */ /* 0x004fd00000000002 */
[----:B---3--:R-:W-:-:S08]  /*0660*/  DADD R2, R2, R4 ;  /* 0x0000000002027229 */ /* 0x008fd00000000004 */
[----:B----4-:R-:W-:-:S08]  /*0670*/  DADD R2, R2, R6 ;  /* 0x0000000002027229 */ /* 0x010fd00000000006 */
[----:B-----5:R-:W-:-:S08]  /*0680*/  DADD R2, R2, R8 ;  /* 0x0000000002027229 */ /* 0x020fd00000000008 */
[----:B------:R-:W-:-:S08]  /*0690*/  DADD R2, R2, R18 ;  /* 0x0000000002027229 */ /* 0x000fd00000000012 */
[----:B------:R-:W-:-:S08]  /*06a0*/  DADD R2, R2, R16 ;  /* 0x0000000002027229 */ /* 0x000fd00000000010 */
[----:B------:R-:W-:-:S08]  /*06b0*/  DADD R2, R2, R14 ;  /* 0x0000000002027229 */ /* 0x000fd0000000000e */
[----:B------:R-:W-:-:S11]  /*06c0*/  DADD R10, R2, R12 ;  /* 0x00000000020a7229 */ /* 0x000fd6000000000c */
.L_x_5:
        /* <DEDUP_REMOVED lines=13> */
[----:B------:R-:W-:-:S06]  /*07a0*/  IMAD.WIDE R16, R25, 0x8, R12 ;  /* 0x0000000819107825 */ /* 0x000fcc00078e020c */
[----:B------:R-:W5:Y:S01]  /*07b0*/  LDG.E.64 R16, desc[UR8][R16.64] ;  /* 0x0000000810107981 */ /* 0x000f62000c1e1b00 */
[----:B------:R-:W-:Y:S01]  /*07c0*/  UIADD3 UR4, UPT, UPT, UR4, 0x4, URZ ;  /* 0x0000000404047890 */ /* 0x000fe2000fffe0ff */
[----:B--2---:R-:W-:-:S08]  /*07d0*/  DADD R4, R10, R4 ;  /* 0x000000000a047229 */ /* 0x004fd00000000004 */
[----:B---3--:R-:W-:-:S08]  /*07e0*/  DADD R4, R4, R8 ;  /* 0x0000000004047229 */ /* 0x008fd00000000008 */
[----:B----4-:R-:W-:-:S08]  /*07f0*/  DADD R4, R4, R14 ;  /* 0x0000000004047229 */ /* 0x010fd0000000000e */
[----:B-----5:R-:W-:-:S11]  /*0800*/  DADD R10, R4, R16 ;  /* 0x00000000040a7229 */ /* 0x020fd60000000010 */
.L_x_6:
[----:B------:R-:W-:Y:S05]  /*0810*/  BRA.U !UP2, `(.L_x_2) ;  /* 0x000000010a287547 */ /* 0x000fea000b800000 */
[----:B------:R-:W0:Y:S01]  /*0820*/  LDC.64 R4, c[0x0][0x390] ;  /* 0x0000e400ff047b82 */ /* 0x000e220000000a00 */
[----:B------:R-:W-:Y:S01]  /*0830*/  IMAD R6, R25, UR4, R0 ;  /* 0x0000000419067c24 */ /* 0x000fe2000f8e0200 */
[----:B------:R-:W-:-:S12]  /*0840*/  UIADD3 UR5, UPT, UPT, -UR5, URZ, URZ ;  /* 0x000000ff05057290 */ /* 0x000fd8000fffe1ff */
.L_x_7:
[----:B0-----:R-:W-:-:S06]  /*0850*/  IMAD.WIDE R2, R6, 0x8, R4 ;  /* 0x0000000806027825 */ /* 0x001fcc00078e0204 */
[----:B------:R-:W2:Y:S01]  /*0860*/  LDG.E.64 R2, desc[UR8][R2.64] ;  /* 0x0000000802027981 */ /* 0x000ea2000c1e1b00 */
[----:B------:R-:W-:Y:S01]  /*0870*/  UIADD3 UR5, UPT, UPT, UR5, 0x1, URZ ;  /* 0x0000000105057890 */ /* 0x000fe2000fffe0ff */
[----:B------:R-:W-:-:S03]  /*0880*/  IADD3 R6, PT, PT, R6, R25, RZ ;  /* 0x0000001906067210 */ /* 0x000fc60007ffe0ff */
[----:B------:R-:W-:Y:S01]  /*0890*/  UISETP.NE.AND UP1, UPT, UR5, URZ, UPT ;  /* 0x000000ff0500728c */ /* 0x000fe2000bf25270 */
[----:B--2---:R-:W-:-:S08]  /*08a0*/  DADD R10, R2, R10 ;  /* 0x00000000020a7229 */ /* 0x004fd0000000000a */
[----:B------:R-:W-:Y:S05]  /*08b0*/  BRA.U UP1, `(.L_x_7) ;  /* 0xfffffffd01e47547 */ /* 0x000fea000b83ffff */
.L_x_2:
[----:B------:R-:W-:Y:S05]  /*08c0*/  BRA.U !UP0, `(.L_x_1) ;  /* 0x00000001086c7547 */ /* 0x000fea000b800000 */
[----:B------:R-:W0:Y:S01]  /*08d0*/  I2F.F64.U32 R4, UR7 ;  /* 0x0000000700047d12 */ /* 0x000e220008201800 */
[----:B------:R-:W-:Y:S01]  /*08e0*/  IMAD.MOV.U32 R2, RZ, RZ, 0x1 ;  /* 0x00000001ff027424 */ /* 0x000fe200078e00ff */
[----:B------:R-:W-:Y:S01]  /*08f0*/  FSETP.GEU.AND P1, PT, |R11|, 6.5827683646048100446e-37, PT ;  /* 0x036000000b00780b */ /* 0x000fe20003f2e200 */
[----:B------:R-:W-:Y:S05]  /*0900*/  BSSY.RECONVERGENT B1, `(.L_x_8) ;  /* 0x0000011000017945 */ /* 0x000fea0003800200 */
[----:B0-----:R-:W0:Y:S02]  /*0910*/  MUFU.RCP64H R3, R5 ;  /* 0x0000000500037308 */ /* 0x001e240000001800 */
[----:B0-----:R-:W-:-:S08]  /*0920*/  DFMA R6, -R4, R2, 1 ;  /* 0x3ff000000406742b */ /* 0x001fd00000000102 */
[----:B------:R-:W-:-:S08]  /*0930*/  DFMA R6, R6, R6, R6 ;  /* 0x000000060606722b */ /* 0x000fd00000000006 */
[----:B------:R-:W-:-:S08]  /*0940*/  DFMA R6, R2, R6, R2 ;  /* 0x000000060206722b */ /* 0x000fd00000000002 */
[----:B------:R-:W-:-:S08]  /*0950*/  DFMA R2, -R4, R6, 1 ;  /* 0x3ff000000402742b */ /* 0x000fd00000000106 */
[----:B------:R-:W-:-:S08]  /*0960*/  DFMA R2, R6, R2, R6 ;  /* 0x000000020602722b */ /* 0x000fd00000000006 */
[----:B------:R-:W-:-:S08]  /*0970*/  DMUL R6, R2, R10 ;  /* 0x0000000a02067228 */ /* 0x000fd00000000000 */
[----:B------:R-:W-:-:S08]  /*0980*/  DFMA R8, -R4, R6, R10 ;  /* 0x000000060408722b */ /* 0x000fd0000000010a */
[----:B------:R-:W-:-:S10]  /*0990*/  DFMA R2, R2, R8, R6 ;  /* 0x000000080202722b */ /* 0x000fd40000000006 */
[----:B------:R-:W-:-:S05]  /*09a0*/  FFMA R6, RZ, R5, R3 ;  /* 0x00000005ff067223 */ /* 0x000fca0000000003 */
[----:B------:R-:W-:-:S13]  /*09b0*/  FSETP.GT.AND P0, PT, |R6|, 1.469367938527859385e-39, PT ;  /* 0x001000000600780b */ /* 0x000fda0003f04200 */
[----:B------:R-:W-:Y:S05]  /*09c0*/  @P0 BRA P1, `(.L_x_9) ;  /* 0x0000000000100947 */ /* 0x000fea0000800000 */
[----:B------:R-:W-:Y:S01]  /*09d0*/  MOV R6, R10 ;  /* 0x0000000a00067202 */ /* 0x000fe20000000f00 */
[----:B------:R-:W-:Y:S01]  /*09e0*/  IMAD.MOV.U32 R7, RZ, RZ, R11 ;  /* 0x000000ffff077224 */ /* 0x000fe200078e000b */
[----:B------:R-:W-:-:S07]  /*09f0*/  MOV R10, 0xa10 ;  /* 0x00000a10000a7802 */ /* 0x000fce0000000f00 */
[----:B------:R-:W-:Y:S05]  /*0a00*/  CALL.REL.NOINC `($__internal_0_$__cuda_sm20_div_rn_f64_full) ;  /* 0x0000000800b87944 */ /* 0x000fea0003c00000 */
.L_x_9:
[----:B------:R-:W-:Y:S05]  /*0a10*/  BSYNC.RECONVERGENT B1 ;  /* 0x0000000000017941 */ /* 0x000fea0003800200 */
.L_x_8:
[----:B------:R-:W0:Y:S01]  /*0a20*/  LDC.64 R4, c[0x0][0x380] ;  /* 0x0000e000ff047b82 */ /* 0x000e220000000a00 */
[----:B------:R-:W1:Y:S01]  /*0a30*/  LDCU.64 UR4, c[0x0][0x3a0] ;  /* 0x00007400ff0477ac */ /* 0x000e620008000a00 */
[----:B0-----:R-:W-:-:S05]  /*0a40*/  IMAD.WIDE R4, R0, 0x8, R4 ;  /* 0x0000000800047825 */ /* 0x001fca00078e0204 */
[----:B------:R-:W1:Y:S02]  /*0a50*/  LDG.E.64 R6, desc[UR8][R4.64] ;  /* 0x0000000804067981 */ /* 0x000e64000c1e1b00 */
[----:B-1----:R-:W-:-:S07]  /*0a60*/  DFMA R6, -R2, UR4, R6 ;  /* 0x0000000402067c2b */ /* 0x002fce0008000106 */
[----:B------:R0:W-:Y:S04]  /*0a70*/  STG.E.64 desc[UR8][R4.64], R6 ;  /* 0x0000000604007986 */ /* 0x0001e8000c101b08 */
.L_x_1:
[----:B------:R-:W-:Y:S05]  /*0a80*/  BSYNC.RECONVERGENT B0 ;  /* 0x0000000000007941 */ /* 0x000fea0003800200 */
.L_x_0:
[----:B------:R-:W1:Y:S02]  /*0a90*/  LDC R3, c[0x0][0x3ac] ;  /* 0x0000eb00ff037b82 */ /* 0x000e640000000800 */
[----:B-1----:R-:W-:-:S13]  /*0aa0*/  ISETP.GE.AND P0, PT, R0, R3, PT ;  /* 0x000000030000720c */ /* 0x002fda0003f06270 */
[----:B------:R-:W-:Y:S05]  /*0ab0*/  @P0 EXIT ;  /* 0x000000000000094d */ /* 0x000fea0003800000 */
[----:B------:R-:W1:Y:S01]  /*0ac0*/  LDC R2, c[0x0][0x3b0] ;  /* 0x0000ec00ff027b82 */ /* 0x000e620000000800 */
[----:B------:R-:W-:Y:S02]  /*0ad0*/  CS2R R20, SRZ ;  /* 0x0000000000147805 */ /* 0x000fe4000001ff00 */
[----:B-1----:R-:W-:-:S13]  /*0ae0*/  ISETP.GE.AND P0, PT, R2, 0x1, PT ;  /* 0x000000010200780c */ /* 0x002fda0003f06270 */
[----:B------:R-:W-:Y:S05]  /*0af0*/  @!P0 BRA `(.L_x_10) ;  /* 0x0000000400f88947 */ /* 0x000fea0003800000 */
[C---:B------:R-:W-:Y:S02]  /*0b00*/  ISETP.GE.U32.AND P1, PT, R2.reuse, 0x10, PT ;  /* 0x000000100200780c */ /* 0x040fe40003f26070 */
[----:B------:R-:W-:Y:S02]  /*0b10*/  CS2R R20, SRZ ;  /* 0x0000000000147805 */ /* 0x000fe4000001ff00 */
[----:B0-----:R-:W-:Y:S02]  /*0b20*/  LOP3.LUT R5, R2, 0xf, RZ, 0xc0, !PT ;  /* 0x0000000f02057812 */ /* 0x001fe400078ec0ff */
[----:B------:R-:W-:Y:S02]  /*0b30*/  MOV R26, RZ ;  /* 0x000000ff001a7202 */ /* 0x000fe40000000f00 */
[----:B------:R-:W-:-:S05]  /*0b40*/  ISETP.NE.AND P2, PT, R5, RZ, PT ;  /* 0x000000ff0500720c */ /* 0x000fca0003f45270 */
[----:B------:R-:W-:Y:S08]  /*0b50*/  @!P1 BRA `(.L_x_11) ;  /* 0x0000000000e49947 */ /* 0x000ff00003800000 */
[----:B------:R-:W-:Y:S01]  /*0b60*/  LOP3.LUT R26, R2, 0x7ffffff0, RZ, 0xc0, !PT ;  /* 0x7ffffff0021a7812 */ /* 0x000fe200078ec0ff */
[----:B------:R-:W-:Y:S01]  /*0b70*/  IMAD.MOV.U32 R4, RZ, RZ, R0 ;  /* 0x000000ffff047224 */ /* 0x000fe200078e0000 */
[----:B------:R-:W-:Y:S02]  /*0b80*/  CS2R R20, SRZ ;  /* 0x0000000000147805 */ /* 0x000fe4000001ff00 */
[----:B------:R-:W-:-:S07]  /*0b90*/  IADD3 R27, PT, PT, -R26, RZ, RZ ;  /* 0x000000ff1a1b7210 */ /* 0x000fce0007ffe1ff */
.L_x_12:
[----:B------:R-:W0:Y:S02]  /*0ba0*/  LDC.64 R22, c[0x0][0x398] ;  /* 0x0000e600ff167b82 */ /* 0x000e240000000a00 */
[----:B0-----:R-:W-:-:S05]  /*0bb0*/  IMAD.WIDE R22, R4, 0x8, R22 ;  /* 0x0000000804167825 */ /* 0x001fca00078e0216 */
[----:B------:R-:W2:Y:S01]  /*0bc0*/  LDG.E.64 R6, desc[UR8][R22.64] ;  /* 0x0000000816067981 */ /* 0x000ea2000c1e1b00 */
[----:B------:R-:W-:-:S05]  /*0bd0*/  IMAD.WIDE R24, R3, 0x8, R22 ;  /* 0x0000000803187825 */ /* 0x000fca00078e0216 */
[----:B------:R0:W3:Y:S02]  /*0be0*/  LDG.E.64 R18, desc[UR8][R24.64] ;  /* 0x0000000818127981 */ /* 0x0000e4000c1e1b00 */
[----:B0-----:R-:W-:-:S05]  /*0bf0*/  IMAD.WIDE R24, R3, 0x8, R24 ;  /* 0x0000000803187825 */ /* 0x001fca00078e0218 */
        /* <DEDUP_REMOVED lines=8> */
[----:B------:R0:W5:Y:S02]  /*0c80*/  LDG.E.64 R8, desc[UR8][R28.64] ;  /* 0x000000081c087981 */ /* 0x000164000c1e1b00 */
[----:B0-----:R-:W-:Y:S01]  /*0c90*/  IMAD.WIDE R28, R3, 0x8, R28 ;  /* 0x00000008031c7825 */ /* 0x001fe200078e021c */
[----:B--2---:R-:W-:-:S04]  /*0ca0*/  DADD R6, R6, R20 ;  /* 0x0000000006067229 */ /* 0x004fc80000000014 */
[----:B------:R-:W2:Y:S01]  /*0cb0*/  LDG.E.64 R20, desc[UR8][R28.64] ;  /* 0x000000081c147981 */ /* 0x000ea2000c1e1b00 */
[----:B------:R-:W-:-:S03]  /*0cc0*/  IMAD.WIDE R22, R3, 0x8, R28 ;  /* 0x0000000803167825 */ /* 0x000fc600078e021c */
[----:B---3--:R-:W-:Y:S02]  /*0cd0*/  DADD R18, R6, R18 ;  /* 0x0000000006127229 */ /* 0x008fe40000000012 */
[----:B------:R-:W3:Y:S01]  /*0ce0*/  LDG.E.64 R6, desc[UR8][R22.64] ;  /* 0x0000000816067981 */ /* 0x000ee2000c1e1b00 */
[----:B------:R-:W-:-:S05]  /*0cf0*/  IMAD.WIDE R24, R3, 0x8, R22 ;  /* 0x0000000803187825 */ /* 0x000fca00078e0216 */
[----:B----4-:R-:W-:Y:S02]  /*0d00*/  DADD R16, R18, R16 ;  /* 0x0000000012107229 */ /* 0x010fe40000000010 */
[----:B------:R0:W4:Y:S06]  /*0d10*/  LDG.E.64 R18, desc[UR8][R24.64] ;  /* 0x0000000818127981 */ /* 0x00012c000c1e1b00 */
[----:B-----5:R-:W-:Y:S01]  /*0d20*/  DADD R14, R16, R14 ;  /* 0x00000000100e7229 */ /* 0x020fe2000000000e */
[----:B0-----:R-:W-:-:S05]  /*0d30*/  IMAD.WIDE R24, R3, 0x8, R24 ;  /* 0x0000000803187825 */ /* 0x001fca00078e0218 */
[----:B------:R-:W5:Y:S01]  /*0d40*/  LDG.E.64 R16, desc[UR8][R24.64] ;  /* 0x0000000818107981 */ /* 0x000f62000c1e1b00 */
[----:B------:R-:W-:Y:S01]  /*0d50*/  IMAD.WIDE R22, R3, 0x8, R24 ;  /* 0x0000000803167825 */ /* 0x000fe200078e0218 */
[----:B------:R-:W-:-:S04]  /*0d60*/  DADD R12, R14, R12 ;  /* 0x000000000e0c7229 */ /* 0x000fc8000000000c */
[----:B------:R-:W5:Y:S01]  /*0d70*/  LDG.E.64 R14, desc[UR8][R22.64] ;  /* 0x00000008160e7981 */ /* 0x000f62000c1e1b00 */
[----:B------:R-:W-:-:S03]  /*0d80*/  IMAD.WIDE R28, R3, 0x8, R22 ;  /* 0x00000008031c7825 */ /* 0x000fc600078e0216 */
[----:B------:R-:W-:Y:S02]  /*0d90*/  DADD R10, R12, R10 ;  /* 0x000000000c0a7229 */ /* 0x000fe4000000000a */
[----:B------:R0:W5:Y:S06]  /*0da0*/  LDG.E.64 R12, desc[UR8][R28.64] ;  /* 0x000000081c0c7981 */ /* 0x00016c000c1e1b00 */
[----:B------:R-:W-:Y:S01]  /*0db0*/  DADD R8, R10, R8 ;  /* 0x000000000a087229 */ /* 0x000fe20000000008 */
[----:B0-----:R-:W-:-:S05]  /*0dc0*/  IMAD.WIDE R28, R3, 0x8, R28 ;  /* 0x00000008031c7825 */ /* 0x001fca00078e021c */
[----:B------:R-:W5:Y:S01]  /*0dd0*/  LDG.E.64 R10, desc[UR8][R28.64] ;  /* 0x000000081c0a7981 */ /* 0x000f62000c1e1b00 */
[----:B------:R-:W-:-:S04]  /*0de0*/  IMAD.WIDE R22, R3, 0x8, R28 ;  /* 0x0000000803167825 */ /* 0x000fc800078e021c */
[----:B------:R-:W-:-:S06]  /*0df0*/  IMAD.WIDE R24, R3, 0x8, R22 ;  /* 0x0000000803187825 */ /* 0x000fcc00078e0216 */
[----:B------:R-:W5:Y:S01]  /*0e00*/  LDG.E.64 R24, desc[UR8][R24.64] ;  /* 0x0000000818187981 */ /* 0x000f62000c1e1b00 */
[----:B--2---:R-:W-:-:S03]  /*0e10*/  DADD R20, R8, R20 ;  /* 0x0000000008147229 */ /* 0x004fc60000000014 */
[----:B------:R-:W2:Y:S05]  /*0e20*/  LDG.E.64 R8, desc[UR8][R22.64] ;  /* 0x0000000816087981 */ /* 0x000eaa000c1e1b00 */
[----:B---3--:R-:W-:-:S08]  /*0e30*/  DADD R6, R20, R6 ;  /* 0x0000000014067229 */ /* 0x008fd00000000006 */
[----:B----4-:R-:W-:-:S08]  /*0e40*/  DADD R6, R6, R18 ;  /* 0x0000000006067229 */ /* 0x010fd00000000012 */
[----:B-----5:R-:W-:-:S08]  /*0e50*/  DADD R6, R6, R16 ;  /* 0x0000000006067229 */ /* 0x020fd00000000010 */
[----:B------:R-:W-:Y:S01]  /*0e60*/  DADD R6, R6, R14 ;  /* 0x0000000006067229 */ /* 0x000fe2000000000e */
[----:B------:R-:W-:-:S07]  /*0e70*/  VIADD R27, R27, 0x10 ;  /* 0x000000101b1b7836 */ /* 0x000fce0000000000 */
[----:B------:R-:W-:Y:S01]  /*0e80*/  DADD R6, R6, R12 ;  /* 0x0000000006067229 */ /* 0x000fe2000000000c */
[----:B------:R-:W-:-:S07]  /*0e90*/  ISETP.NE.AND P1, PT, R27, RZ, PT ;  /* 0x000000ff1b00720c */ /* 0x000fce0003f25270 */
[----:B------:R-:W-:Y:S01]  /*0ea0*/  DADD R6, R6, R10 ;  /* 0x0000000006067229 */ /* 0x000fe2000000000a */
[----:B------:R-:W-:-:S07]  /*0eb0*/  LEA R4, R3, R4, 0x4 ;  /* 0x0000000403047211 */ /* 0x000fce00078e20ff */
[----:B--2---:R-:W-:-:S08]  /*0ec0*/  DADD R6, R6, R8 ;  /* 0x0000000006067229 */ /* 0x004fd00000000008 */
[----:B------:R-:W-:Y:S01]  /*0ed0*/  DADD R20, R6, R24 ;  /* 0x0000000006147229 */ /* 0x000fe20000000018 */
[----:B------:R-:W-:Y:S10]  /*0ee0*/  @P1 BRA `(.L_x_12) ;  /* 0xfffffffc002c1947 */ /* 0x000ff4000383ffff */
.L_x_11:
[----:B------:R-:W-:Y:S05]  /*0ef0*/  @!P2 BRA `(.L_x_10) ;  /* 0x0000000000f8a947 */ /* 0x000fea0003800000 */
[----:B------:R-:W-:Y:S02]  /*0f00*/  ISETP.GE.U32.AND P1, PT, R5, 0x8, PT ;  /* 0x000000080500780c */ /* 0x000fe40003f26070 */
[----:B------:R-:W-:-:S04]  /*0f10*/  LOP3.LUT R22, R2, 0x7, RZ, 0xc0, !PT ;  /* 0x0000000702167812 */ /* 0x000fc800078ec0ff */
[----:B------:R-:W-:-:S07]  /*0f20*/  ISETP.NE.AND P2, PT, R22, RZ, PT ;  /* 0x000000ff1600720c */ /* 0x000fce0003f45270 */
[----:B------:R-:W-:Y:S06]  /*0f30*/  @!P1 BRA `(.L_x_13) ;  /* 0x00000000006c9947 */ /* 0x000fec0003800000 */
[----:B------:R-:W0:Y:S01]  /*0f40*/  LDC.64 R16, c[0x0][0x398] ;  /* 0x0000e600ff107b82 */ /* 0x000e220000000a00 */
[----:B------:R-:W-:-:S04]  /*0f50*/  IMAD R5, R26, R3, R0 ;  /* 0x000000031a057224 */ /* 0x000fc800078e0200 */
        /* <DEDUP_REMOVED lines=11> */
[----:B------:R0:W5:Y:S02]  /*1010*/  LDG.E.64 R14, desc[UR8][R24.64] ;  /* 0x00000008180e7981 */ /* 0x000164000c1e1b00 */
[----:B0-----:R-:W-:-:S05]  /*1020*/  IMAD.WIDE R24, R3, 0x8, R24 ;  /* 0x0000000803187825 */ /* 0x001fca00078e0218 */
[----:B------:R-:W5:Y:S01]  /*1030*/  LDG.E.64 R16, desc[UR8][R24.64] ;  /* 0x0000000818107981 */ /* 0x000f62000c1e1b00 */
[----:B------:R-:W-:-:S06]  /*1040*/  IMAD.WIDE R18, R3, 0x8, R24 ;  /* 0x0000000803127825 */ /* 0x000fcc00078e0218 */
[----:B------:R-:W5:Y:S01]  /*1050*/  LDG.E.64 R18, desc[UR8][R18.64] ;  /* 0x0000000812127981 */ /* 0x000f62000c1e1b00 */
[----:B------:R-:W-:Y:S01]  /*1060*/  VIADD R26, R26, 0x8 ;  /* 0x000000081a1a7836 */ /* 0x000fe20000000000 */
        /* <DEDUP_REMOVED lines=8> */
.L_x_13:
        /* <DEDUP_REMOVED lines=15> */
[----:B------:R-:W-:Y:S01]  /*11e0*/  IADD3 R26, PT, PT, R26, 0x4, RZ ;  /* 0x000000041a1a7810 */ /* 0x000fe20007ffe0ff */
[----:B--2---:R-:W-:-:S08]  /*11f0*/  DADD R8, R20, R8 ;  /* 0x0000000014087229 */ /* 0x004fd00000000008 */
[----:B---3--:R-:W-:-:S08]  /*1200*/  DADD R8, R8, R12 ;  /* 0x0000000008087229 */ /* 0x008fd0000000000c */
[----:B----4-:R-:W-:-:S08]  /*1210*/  DADD R8, R8, R16 ;  /* 0x0000000008087229 */ /* 0x010fd00000000010 */
[----:B-----5:R-:W-:-:S11]  /*1220*/  DADD R20, R8, R18 ;  /* 0x0000000008147229 */ /* 0x020fd60000000012 */
.L_x_14:
[----:B------:R-:W-:Y:S05]  /*1230*/  @!P2 BRA `(.L_x_10) ;  /* 0x000000000028a947 */ /* 0x000fea0003800000 */
[----:B------:R-:W0:Y:S01]  /*1240*/  LDC.64 R6, c[0x0][0x398] ;  /* 0x0000e600ff067b82 */ /* 0x000e220000000a00 */
[----:B------:R-:W-:Y:S02]  /*1250*/  IMAD R26, R26, R3, R0 ;  /* 0x000000031a1a7224 */ /* 0x000fe400078e0200 */
[----:B------:R-:W-:-:S07]  /*1260*/  IMAD.MOV R8, RZ, RZ, -R4 ;  /* 0x000000ffff087224 */ /* 0x000fce00078e0a04 */
.L_x_15:
[----:B0-----:R-:W-:-:S06]  /*1270*/  IMAD.WIDE R4, R26, 0x8, R6 ;  /* 0x000000081a047825 */ /* 0x001fcc00078e0206 */
[----:B------:R-:W2:Y:S01]  /*1280*/  LDG.E.64 R4, desc[UR8][R4.64] ;  /* 0x0000000804047981 */ /* 0x000ea2000c1e1b00 */
[----:B------:R-:W-:Y:S01]  /*1290*/  IADD3 R8, PT, PT, R8, 0x1, RZ ;  /* 0x0000000108087810 */ /* 0x000fe20007ffe0ff */
[----:B------:R-:W-:-:S03]  /*12a0*/  IMAD.IADD R26, R26, 0x1, R3 ;  /* 0x000000011a1a7824 */ /* 0x000fc600078e0203 */
[----:B------:R-:W-:Y:S01]  /*12b0*/  ISETP.NE.AND P1, PT, R8, RZ, PT ;  /* 0x000000ff0800720c */ /* 0x000fe20003f25270 */
[----:B--2---:R-:W-:-:S12]  /*12c0*/  DADD R20, R4, R20 ;  /* 0x0000000004147229 */ /* 0x004fd80000000014 */
[----:B------:R-:W-:Y:S05]  /*12d0*/  @P1 BRA `(.L_x_15) ;  /* 0xfffffffc00e41947 */ /* 0x000fea000383ffff */
.L_x_10:
[----:B------:R-:W-:Y:S05]  /*12e0*/  @!P0 EXIT ;  /* 0x000000000000894d */ /* 0x000fea0003800000 */
[----:B------:R-:W1:Y:S01]  /*12f0*/  I2F.F64.U32 R2, R2 ;  /* 0x0000000200027312 */ /* 0x000e620000201800 */
[----:B0-----:R-:W-:Y:S01]  /*1300*/  MOV R4, 0x1 ;  /* 0x0000000100047802 */ /* 0x001fe20000000f00 */
[----:B------:R-:W-:Y:S01]  /*1310*/  BSSY.RECONVERGENT B0, `(.L_x_16) ;  /* 0x0000016000007945 */ /* 0x000fe20003800200 */
[----:B------:R-:W-:-:S05]  /*1320*/  FSETP.GEU.AND P1, PT, |R21|, 6.5827683646048100446e-37, PT ;  /* 0x036000001500780b */ /* 0x000fca0003f2e200 */
[----:B-1----:R-:W0:Y:S02]  /*1330*/  MUFU.RCP64H R5, R3 ;  /* 0x0000000300057308 */ /* 0x002e240000001800 */
        /* <DEDUP_REMOVED lines=11> */
[----:B------:R-:W-:Y:S01]  /*13f0*/  IMAD.MOV.U32 R6, RZ, RZ, R20 ;  /* 0x000000ffff067224 */ /* 0x000fe200078e0014 */
[----:B------:R-:W-:Y:S01]  /*1400*/  MOV R7, R21 ;  /* 0x0000001500077202 */ /* 0x000fe20000000f00 */
[----:B------:R-:W-:Y:S01]  /*1410*/  IMAD.MOV.U32 R4, RZ, RZ, R2 ;  /* 0x000000ffff047224 */ /* 0x000fe200078e0002 */
[----:B------:R-:W-:Y:S02]  /*1420*/  MOV R5, R3 ;  /* 0x0000000300057202 */ /* 0x000fe40000000f00 */
[----:B------:R-:W-:-:S07]  /*1430*/  MOV R10, 0x1450 ;  /* 0x00001450000a7802 */ /* 0x000fce0000000f00 */
[----:B------:R-:W-:Y:S05]  /*1440*/  CALL.REL.NOINC `($__internal_0_$__cuda_sm20_div_rn_f64_full) ;  /* 0x0000000000287944 */ /* 0x000fea0003c00000 */
[----:B------:R-:W-:Y:S01]  /*1450*/  IMAD.MOV.U32 R4, RZ, RZ, R2 ;  /* 0x000000ffff047224 */ /* 0x000fe200078e0002 */
[----:B------:R-:W-:-:S07]  /*1460*/  MOV R5, R3 ;  /* 0x0000000300057202 */ /* 0x000fce0000000f00 */
.L_x_17:
[----:B------:R-:W-:Y:S05]  /*1470*/  BSYNC.RECONVERGENT B0 ;  /* 0x0000000000007941 */ /* 0x000fea0003800200 */
.L_x_16:
[----:B------:R-:W0:Y:S01]  /*1480*/  LDC.64 R2, c[0x0][0x388] ;  /* 0x0000e200ff027b82 */ /* 0x000e220000000a00 */
[----:B------:R-:W1:Y:S01]  /*1490*/  LDCU.64 UR4, c[0x0][0x3a0] ;  /* 0x00007400ff0477ac */ /* 0x000e620008000a00 */
[----:B0-----:R-:W-:-:S05]  /*14a0*/  IMAD.WIDE R2, R0, 0x8, R2 ;  /* 0x0000000800027825 */ /* 0x001fca00078e0202 */
[----:B------:R-:W1:Y:S02]  /*14b0*/  LDG.E.64 R6, desc[UR8][R2.64] ;  /* 0x0000000802067981 */ /* 0x000e64000c1e1b00 */
[----:B-1----:R-:W-:-:S07]  /*14c0*/  DFMA R6, -R4, UR4, R6 ;  /* 0x0000000404067c2b */ /* 0x002fce0008000106 */
[----:B------:R-:W-:Y:S01]  /*14d0*/  STG.E.64 desc[UR8][R2.64], R6 ;  /* 0x0000000602007986 */ /* 0x000fe2000c101b08 */
[----:B------:R-:W-:Y:S05]  /*14e0*/  EXIT ;  /* 0x000000000000794d */ /* 0x000fea0003800000 */
        .weak           $__internal_0_$__cuda_sm20_div_rn_f64_full
        .type           $__internal_0_$__cuda_sm20_div_rn_f64_full,@function
        .size           $__internal_0_$__cuda_sm20_div_rn_f64_full,(.L_x_66 - $__internal_0_$__cuda_sm20_div_rn_f64_full)
$__internal_0_$__cuda_sm20_div_rn_f64_full:
[C---:B------:R-:W-:Y:S01]  /*14f0*/  FSETP.GEU.AND P0, PT, |R5|.reuse, 1.469367938527859385e-39, PT ;  /* 0x001000000500780b */ /* 0x040fe20003f0e200 */
[----:B------:R-:W-:Y:S01]  /*1500*/  BSSY.RECONVERGENT B2, `(.L_x_18) ;  /* 0x0000057000027945 */ /* 0x000fe20003800200 */
[----:B------:R-:W-:Y:S02]  /*1510*/  LOP3.LUT R2, R5, 0x800fffff, RZ, 0xc0, !PT ;  /* 0x800fffff05027812 */ /* 0x000fe400078ec0ff */
[C---:B------:R-:W-:Y:S02]  /*1520*/  FSETP.GEU.AND P2, PT, |R7|.reuse, 1.469367938527859385e-39, PT ;  /* 0x001000000700780b */ /* 0x040fe40003f4e200 */
[----:B------:R-:W-:Y:S01]  /*1530*/  LOP3.LUT R3, R2, 0x3ff00000, RZ, 0xfc, !PT ;  /* 0x3ff0000002037812 */ /* 0x000fe200078efcff */
[----:B------:R-:W-:Y:S01]  /*1540*/  IMAD.MOV.U32 R2, RZ, RZ, R4 ;  /* 0x000000ffff027224 */ /* 0x000fe200078e0004 */
[----:B------:R-:W-:Y:S02]  /*1550*/  MOV R16, 0x1 ;  /* 0x0000000100107802 */ /* 0x000fe40000000f00 */
[----:B------:R-:W-:-:S02]  /*1560*/  LOP3.LUT R11, R7, 0x7ff00000, RZ, 0xc0, !PT ;  /* 0x7ff00000070b7812 */ /* 0x000fc400078ec0ff */
[----:B------:R-:W-:Y:S01]  /*1570*/  LOP3.LUT R14, R5, 0x7ff00000, RZ, 0xc0, !PT ;  /* 0x7ff00000050e7812 */ /* 0x000fe200078ec0ff */
[----:B------:R-:W-:-:S03]  /*1580*/  @!P0 DMUL R2, R4, 8.98846567431157953865e+307 ;  /* 0x7fe0000004028828 */ /* 0x000fc60000000000 */
[----:B------:R-:W-:Y:S01]  /*1590*/  ISETP.GE.U32.AND P1, PT, R11, R14, PT ;  /* 0x0000000e0b00720c */ /* 0x000fe20003f26070 */
[----:B------:R-:W-:Y:S01]  /*15a0*/  @!P2 IMAD.MOV.U32 R18, RZ, RZ, RZ ;  /* 0x000000ffff12a224 */ /* 0x000fe200078e00ff */
[----:B------:R-:W-:Y:S01]  /*15b0*/  @!P2 LOP3.LUT R12, R5, 0x7ff00000, RZ, 0xc0, !PT ;  /* 0x7ff00000050ca812 */ /* 0x000fe200078ec0ff */
[----:B------:R-:W0:Y:S03]  /*15c0*/  MUFU.RCP64H R17, R3 ;  /* 0x0000000300117308 */ /* 0x000e260000001800 */
[----:B------:R-:W-:Y:S01]  /*15d0*/  @!P2 ISETP.GE.U32.AND P3, PT, R11, R12, PT ;  /* 0x0000000c0b00a20c */ /* 0x000fe20003f66070 */
[----:B------:R-:W-:-:S05]  /*15e0*/  IMAD.MOV.U32 R12, RZ, RZ, 0x1ca00000 ;  /* 0x1ca00000ff0c7424 */ /* 0x000fca00078e00ff */
[----:B------:R-:W-:-:S04]  /*15f0*/  @!P2 SEL R13, R12, 0x63400000, !P3 ;  /* 0x634000000c0da807 */ /* 0x000fc80005800000 */
[----:B------:R-:W-:Y:S01]  /*1600*/  @!P2 LOP3.LUT R13, R13, 0x80000000, R7, 0xf8, !PT ;  /* 0x800000000d0da812 */ /* 0x000fe200078ef807 */
[----:B0-----:R-:W-:-:S03]  /*1610*/  DFMA R8, R16, -R2, 1 ;  /* 0x3ff000001008742b */ /* 0x001fc60000000802 */
[----:B------:R-:W-:-:S05]  /*1620*/  @!P2 LOP3.LUT R19, R13, 0x100000, RZ, 0xfc, !PT ;  /* 0x001000000d13a812 */ /* 0x000fca00078efcff */
[----:B------:R-:W-:-:S08]  /*1630*/  DFMA R8, R8, R8, R8 ;  /* 0x000000080808722b */ /* 0x000fd00000000008 */
[----:B------:R-:W-:Y:S01]  /*1640*/  DFMA R16, R16, R8, R16 ;  /* 0x000000081010722b */ /* 0x000fe20000000010 */
[----:B------:R-:W-:Y:S02]  /*1650*/  SEL R9, R12, 0x63400000, !P1 ;  /* 0x634000000c097807 */ /* 0x000fe40004800000 */
[----:B------:R-:W-:Y:S02]  /*1660*/  MOV R8, R6 ;  /* 0x0000000600087202 */ /* 0x000fe40000000f00 */
[----:B------:R-:W-:-:S03]  /*1670*/  LOP3.LUT R9, R9, 0x800fffff, R7, 0xf8, !PT ;  /* 0x800fffff09097812 */ /* 0x000fc600078ef807 */
[----:B------:R-:W-:-:S03]  /*1680*/  DFMA R20, R16, -R2, 1 ;  /* 0x3ff000001014742b */ /* 0x000fc60000000802 */
[----:B------:R-:W-:-:S05]  /*1690*/  @!P2 DFMA R8, R8, 2, -R18 ;  /* 0x400000000808a82b */ /* 0x000fca0000000812 */
[----:B------:R-:W-:Y:S01]  /*16a0*/  DFMA R16, R16, R20, R16 ;  /* 0x000000141010722b */ /* 0x000fe20000000010 */
[----:B------:R-:W-:Y:S01]  /*16b0*/  MOV R21, R11 ;  /* 0x0000000b00157202 */ /* 0x000fe20000000f00 */
[----:B------:R-:W-:Y:S01]  /*16c0*/  IMAD.MOV.U32 R20, RZ, RZ, R14 ;  /* 0x000000ffff147224 */ /* 0x000fe200078e000e */
[----:B------:R-:W-:Y:S02]  /*16d0*/  @!P0 LOP3.LUT R20, R3, 0x7ff00000, RZ, 0xc0, !PT ;  /* 0x7ff0000003148812 */ /* 0x000fe400078ec0ff */
[----:B------:R-:W-:-:S03]  /*16e0*/  @!P2 LOP3.LUT R21, R9, 0x7ff00000, RZ, 0xc0, !PT ;  /* 0x7ff000000915a812 */ /* 0x000fc600078ec0ff */
[----:B------:R-:W-:Y:S01]  /*16f0*/  DMUL R18, R16, R8 ;  /* 0x0000000810127228 */ /* 0x000fe20000000000 */
[----:B------:R-:W-:Y:S01]  /*1700*/  VIADD R22, R20, 0xffffffff ;  /* 0xffffffff14167836 */ /* 0x000fe20000000000 */
[----:B------:R-:W-:-:S04]  /*1710*/  IADD3 R13, PT, PT, R21, -0x1, RZ ;  /* 0xffffffff150d7810 */ /* 0x000fc80007ffe0ff */
[----:B------:R-:W-:Y:S02]  /*1720*/  ISETP.GT.U32.AND P0, PT, R13, 0x7feffffe, PT ;  /* 0x7feffffe0d00780c */ /* 0x000fe40003f04070 */
[----:B------:R-:W-:Y:S02]  /*1730*/  DFMA R14, R18, -R2, R8 ;  /* 0x80000002120e722b */ /* 0x000fe40000000008 */
[----:B------:R-:W-:-:S06]  /*1740*/  ISETP.GT.U32.OR P0, PT, R22, 0x7feffffe, P0 ;  /* 0x7feffffe1600780c */ /* 0x000fcc0000704470 */
[----:B------:R-:W-:-:S07]  /*1750*/  DFMA R14, R16, R14, R18 ;  /* 0x0000000e100e722b */ /* 0x000fce0000000012 */
[----:B------:R-:W-:Y:S05]  /*1760*/  @P0 BRA `(.L_x_19) ;  /* 0x00000000006c0947 */ /* 0x000fea0003800000 */
[----:B------:R-:W-:-:S04]  /*1770*/  LOP3.LUT R16, R5, 0x7ff00000, RZ, 0xc0, !PT ;  /* 0x7ff0000005107812 */ /* 0x000fc800078ec0ff */
[CC--:B------:R-:W-:Y:S02]  /*1780*/  VIADDMNMX R6, R11.reuse, -R16.reuse, 0xb9600000, !PT ;  /* 0xb96000000b067446 */ /* 0x0c0fe40007800910 */
[----:B------:R-:W-:Y:S02]  /*1790*/  ISETP.GE.U32.AND P0, PT, R11, R16, PT ;  /* 0x000000100b00720c */ /* 0x000fe40003f06070 */
[----:B------:R-:W-:Y:S02]  /*17a0*/  VIMNMX R6, PT, PT, R6, 0x46a00000, PT ;  /* 0x46a0000006067848 */ /* 0x000fe40003fe0100 */
[----:B------:R-:W-:-:S04]  /*17b0*/  SEL R11, R12, 0x63400000, !P0 ;  /* 0x634000000c0b7807 */ /* 0x000fc80004000000 */
[----:B------:R-:W-:Y:S02]  /*17c0*/  IADD3 R11, PT, PT, -R11, R6, RZ ;  /* 0x000000060b0b7210 */ /* 0x000fe40007ffe1ff */
[----:B------:R-:W-:-:S03]  /*17d0*/  MOV R6, RZ ;  /* 0x000000ff00067202 */ /* 0x000fc60000000f00 */
[----:B------:R-:W-:-:S06]  /*17e0*/  VIADD R7, R11, 0x7fe00000 ;  /* 0x7fe000000b077836 */ /* 0x000fcc0000000000 */
[----:B------:R-:W-:-:S10]  /*17f0*/  DMUL R12, R14, R6 ;  /* 0x000000060e0c7228 */ /* 0x000fd40000000000 */
[----:B------:R-:W-:-:S13]  /*1800*/  FSETP.GTU.AND P0, PT, |R13|, 1.469367938527859385e-39, PT ;  /* 0x001000000d00780b */ /* 0x000fda0003f0c200 */
[----:B------:R-:W-:Y:S05]  /*1810*/  @P0 BRA `(.L_x_20) ;  /* 0x0000000000940947 */ /* 0x000fea0003800000 */
[----:B------:R-:W-:Y:S01]  /*1820*/  DFMA R2, R14, -R2, R8 ;  /* 0x800000020e02722b */ /* 0x000fe20000000008 */
[----:B------:R-:W-:-:S09]  /*1830*/  IMAD.MOV.U32 R6, RZ, RZ, RZ ;  /* 0x000000ffff067224 */ /* 0x000fd200078e00ff */
[C---:B------:R-:W-:Y:S02]  /*1840*/  FSETP.NEU.AND P0, PT, R3.reuse, RZ, PT ;  /* 0x000000ff0300720b */ /* 0x040fe40003f0d000 */
[----:B------:R-:W-:-:S04]  /*1850*/  LOP3.LUT R5, R3, 0x80000000, R5, 0x48, !PT ;  /* 0x8000000003057812 */ /* 0x000fc800078e4805 */
[----:B------:R-:W-:-:S07]  /*1860*/  LOP3.LUT R7, R5, R7, RZ, 0xfc, !PT ;  /* 0x0000000705077212 */ /* 0x000fce00078efcff */
[----:B------:R-:W-:Y:S05]  /*1870*/  @!P0 BRA `(.L_x_20) ;  /* 0x00000000007c8947 */ /* 0x000fea0003800000 */
[----:B------:R-:W-:Y:S01]  /*1880*/  IADD3 R3, PT, PT, -R11, RZ, RZ ;  /* 0x000000ff0b037210 */ /* 0x000fe20007ffe1ff */
[----:B------:R-:W-:Y:S01]  /*1890*/  IMAD.MOV.U32 R2, RZ, RZ, RZ ;  /* 0x000000ffff027224 */ /* 0x000fe200078e00ff */
[----:B------:R-:W-:-:S05]  /*18a0*/  DMUL.RP R6, R14, R6 ;  /* 0x000000060e067228 */ /* 0x000fca0000008000 */
[----:B------:R-:W-:-:S05]  /*18b0*/  DFMA R2, R12, -R2, R14 ;  /* 0x800000020c02722b */ /* 0x000fca000000000e */
[----:B------:R-:W-:Y:S02]  /*18c0*/  LOP3.LUT R5, R7, R5, RZ, 0x3c, !PT ;  /* 0x0000000507057212 */ /* 0x000fe400078e3cff */
[----:B------:R-:W-:-:S04]  /*18d0*/  IADD3 R2, PT, PT, -R11, -0x43300000, RZ ;  /* 0xbcd000000b027810 */ /* 0x000fc80007ffe1ff */
[----:B------:R-:W-:-:S04]  /*18e0*/  FSETP.NEU.AND P0, PT, |R3|, R2, PT ;  /* 0x000000020300720b */ /* 0x000fc80003f0d200 */
[----:B------:R-:W-:Y:S02]  /*18f0*/  FSEL R12, R6, R12, !P0 ;  /* 0x0000000c060c7208 */ /* 0x000fe40004000000 */
[----:B------:R-:W-:Y:S01]  /*1900*/  FSEL R13, R5, R13, !P0 ;  /* 0x0000000d050d7208 */ /* 0x000fe20004000000 */
[----:B------:R-:W-:Y:S06]  /*1910*/  BRA `(.L_x_20) ;  /* 0x0000000000547947 */ /* 0x000fec0003800000 */
.L_x_19:
[----:B------:R-:W-:-:S14]  /*1920*/  DSETP.NAN.AND P0, PT, R6, R6, PT ;  /* 0x000000060600722a */ /* 0x000fdc0003f08000 */
[----:B------:R-:W-:Y:S05]  /*1930*/  @P0 BRA `(.L_x_21) ;  /* 0x0000000000440947 */ /* 0x000fea0003800000 */
[----:B------:R-:W-:-:S14]  /*1940*/  DSETP.NAN.AND P0, PT, R4, R4, PT ;  /* 0x000000040400722a */ /* 0x000fdc0003f08000 */
[----:B------:R-:W-:Y:S05]  /*1950*/  @P0 BRA `(.L_x_22) ;  /* 0x0000000000300947 */ /* 0x000fea0003800000 */
[----:B------:R-:W-:Y:S01]  /*1960*/  ISETP.NE.AND P0, PT, R21, R20, PT ;  /* 0x000000141500720c */ /* 0x000fe20003f05270 */
[----:B------:R-:W-:Y:S01]  /*1970*/  IMAD.MOV.U32 R13, RZ, RZ, -0x80000 ;  /* 0xfff80000ff0d7424 */ /* 0x000fe200078e00ff */
[----:B------:R-:W-:-:S11]  /*1980*/  MOV R12, 0x0 ;  /* 0x00000000000c7802 */ /* 0x000fd60000000f00 */
[----:B------:R-:W-:Y:S05]  /*1990*/  @!P0 BRA `(.L_x_20) ;  /* 0x0000000000348947 */ /* 0x000fea0003800000 */
[----:B------:R-:W-:Y:S02]  /*19a0*/  ISETP.NE.AND P0, PT, R21, 0x7ff00000, PT ;  /* 0x7ff000001500780c */ /* 0x000fe40003f05270 */
[----:B------:R-:W-:Y:S02]  /*19b0*/  LOP3.LUT R13, R7, 0x80000000, R5, 0x48, !PT ;  /* 0x80000000070d7812 */ /* 0x000fe400078e4805 */
[----:B------:R-:W-:-:S13]  /*19c0*/  ISETP.EQ.OR P0, PT, R20, RZ, !P0 ;  /* 0x000000ff1400720c */ /* 0x000fda0004702670 */
[----:B------:R-:W-:Y:S02]  /*19d0*/  @P0 LOP3.LUT R2, R13, 0x7ff00000, RZ, 0xfc, !PT ;  /* 0x7ff000000d020812 */ /* 0x000fe400078efcff */
[----:B------:R-:W-:Y:S02]  /*19e0*/  @!P0 MOV R12, RZ ;  /* 0x000000ff000c8202 */ /* 0x000fe40000000f00 */
[----:B------:R-:W-:Y:S01]  /*19f0*/  @P0 MOV R12, RZ ;  /* 0x000000ff000c0202 */ /* 0x000fe20000000f00 */
[----:B------:R-:W-:Y:S01]  /*1a00*/  @P0 IMAD.MOV.U32 R13, RZ, RZ, R2 ;  /* 0x000000ffff0d0224 */ /* 0x000fe200078e0002 */
[----:B------:R-:W-:Y:S06]  /*1a10*/  BRA `(.L_x_20) ;  /* 0x0000000000147947 */ /* 0x000fec0003800000 */
.L_x_22:
[----:B------:R-:W-:Y:S02]  /*1a20*/  LOP3.LUT R13, R5, 0x80000, RZ, 0xfc, !PT ;  /* 0x00080000050d7812 */ /* 0x000fe400078efcff */
[----:B------:R-:W-:Y:S01]  /*1a30*/  MOV R12, R4 ;  /* 0x00000004000c7202 */ /* 0x000fe20000000f00 */
[----:B------:R-:W-:Y:S06]  /*1a40*/  BRA `(.L_x_20) ;  /* 0x0000000000087947 */ /* 0x000fec0003800000 */
.L_x_21:
[----:B------:R-:W-:Y:S02]  /*1a50*/  LOP3.LUT R13, R7, 0x80000, RZ, 0xfc, !PT ;  /* 0x00080000070d7812 */ /* 0x000fe400078efcff */
[----:B------:R-:W-:-:S07]  /*1a60*/  MOV R12, R6 ;  /* 0x00000006000c7202 */ /* 0x000fce0000000f00 */
.L_x_20:
[----:B------:R-:W-:Y:S05]  /*1a70*/  BSYNC.RECONVERGENT B2 ;  /* 0x0000000000027941 */ /* 0x000fea0003800200 */
.L_x_18:
[----:B------:R-:W-:Y:S02]  /*1a80*/  HFMA2 R11, -RZ, RZ, 0, 0 ;  /* 0x00000000ff0b7431 */ /* 0x000fe400000001ff */
[----:B------:R-:W-:Y:S01]  /*1a90*/  IMAD.MOV.U32 R2, RZ, RZ, R12 ;  /* 0x000000ffff027224 */ /* 0x000fe200078e000c */
[----:B------:R-:W-:Y:S01]  /*1aa0*/  MOV R3, R13 ;  /* 0x0000000d00037202 */ /* 0x000fe20000000f00 */
[----:B------:R-:W-:Y:S06]  /*1ab0*/  RET.REL.NODEC R10 `(_Z24adjust_all_biases_kernelPdS_S_S_diii) ;  /* 0xffffffe40a507950 */ /* 0x000fec0003c3ffff */
.L_x_23:
[----:B------:R-:W-:-:S00]  /*1ac0*/  BRA `(.L_x_23) ;  /* 0xfffffffc00fc7947 */ /* 0x000fc0000383ffff */
[----:B------:R-:W-:-:S00]  /*1ad0*/  NOP ;  /* 0x0000000000007918 */ /* 0x000fc00000000000 */
        /* <DEDUP_REMOVED lines=10> */
.L_x_66:


//--------------------- .text._Z28adjust_hidden_weights_kernelPdS_S_diii --------------------------
	.section	.text._Z28adjust_hidden_weights_kernelPdS_S_diii,"ax",@progbits
	.align	128
        .global         _Z28adjust_hidden_weights_kernelPdS_S_diii
        .type           _Z28adjust_hidden_weights_kernelPdS_S_diii,@function
        .size           _Z28adjust_hidden_weights_kernelPdS_S_diii,(.L_x_67 - _Z28adjust_hidden_weights_kernelPdS_S_diii)
        .other          _Z28adjust_hidden_weights_kernelPdS_S_diii,@"STO_CUDA_ENTRY STV_DEFAULT"
_Z28adjust_hidden_weights_kernelPdS_S_diii:
.text._Z28adjust_hidden_weights_kernelPdS_S_diii:
[----:B------:R-:W-:Y:S01]  /*0000*/  LDC R1, c[0x0][0x37c] ;  /* 0x0000df00ff017b82 */ /* 0x000fe20000000800 */
[----:B------:R-:W0:Y:S07]  /*0010*/  S2R R9, SR_TID.Y ;  /* 0x0000000000097919 */ /* 0x000e2e0000002200 */
[----:B------:R-:W1:Y:S01]  /*0020*/  LDC R0, c[0x0][0x360] ;  /* 0x0000d800ff007b82 */ /* 0x000e620000000800 */
[----:B------:R-:W1:Y:S07]  /*0030*/  S2R R3, SR_TID.X ;  /* 0x0000000000037919 */ /* 0x000e6e0000002100 */
[----:B------:R-:W0:Y:S08]  /*0040*/  S2UR UR5, SR_CTAID.Y ;  /* 0x00000000000579c3 */ /* 0x000e300000002600 */
[----:B------:R-:W0:Y:S08]  /*0050*/  LDC R8, c[0x0][0x364] ;  /* 0x0000d900ff087b82 */ /* 0x000e300000000800 */
[----:B------:R-:W1:Y:S08]  /*0060*/  S2UR UR4, SR_CTAID.X ;  /* 0x00000000000479c3 */ /* 0x000e700000002500 */
[----:B------:R-:W2:Y:S01]  /*0070*/  LDC.64 R6, c[0x0][0x3a0] ;  /* 0x0000e800ff067b82 */ /* 0x000ea20000000a00 */
[----:B0-----:R-:W-:-:S02]  /*0080*/  IMAD R8, R8, UR5, R9 ;  /* 0x0000000508087c24 */ /* 0x001fc4000f8e0209 */
[----:B-1----:R-:W-:-:S03]  /*0090*/  IMAD R0, R0, UR4, R3 ;  /* 0x0000000400007c24 */ /* 0x002fc6000f8e0203 */
[----:B--2---:R-:W-:-:S04]  /*00a0*/  ISETP.GE.AND P0, PT, R8, R6, PT ;  /* 0x000000060800720c */ /* 0x004fc80003f06270 */
[----:B------:R-:W-:-:S13]  /*00b0*/  ISETP.GE.OR P0, PT, R0, R7, P0 ;  /* 0x000000070000720c */ /* 0x000fda0000706670 */
[----:B------:R-:W-:Y:S05]  /*00c0*/  @P0 EXIT ;  /* 0x000000000000094d */ /* 0x000fea0003800000 */
[----:B------:R-:W0:Y:S01]  /*00d0*/  LDC R2, c[0x0][0x3a8] ;  /* 0x0000ea00ff027b82 */ /* 0x000e220000000800 */
[----:B------:R-:W1:Y:S01]  /*00e0*/  LDCU.64 UR4, c[0x0][0x358] ;  /* 0x00006b00ff0477ac */ /* 0x000e620008000a00 */
[----:B------:R-:W-:Y:S02]  /*00f0*/  CS2R R18, SRZ ;  /* 0x0000000000127805 */ /* 0x000fe4000001ff00 */
[----:B0-----:R-:W-:-:S13]  /*0100*/  ISETP.GE.AND P0, PT, R2, 0x1, PT ;  /* 0x000000010200780c */ /* 0x001fda0003f06270 */
[----:B-1----:R-:W-:Y:S05]  /*0110*/  @!P0 BRA `(.L_x_24) ;  /* 0x0000000400d08947 */ /* 0x002fea0003800000 */
[C---:B------:R-:W-:Y:S01]  /*0120*/  ISETP.GE.U32.AND P1, PT, R2.reuse, 0x8, PT ;  /* 0x000000080200780c */ /* 0x040fe20003f26070 */
[----:B------:R-:W-:Y:S01]  /*0130*/  IMAD.MOV.U32 R5, RZ, RZ, RZ ;  /* 0x000000ffff057224 */ /* 0x000fe200078e00ff */
[----:B------:R-:W-:Y:S02]  /*0140*/  LOP3.LUT R3, R2, 0x7, RZ, 0xc0, !PT ;  /* 0x0000000702037812 */ /* 0x000fe400078ec0ff */
[----:B------:R-:W-:Y:S02]  /*0150*/  CS2R R18, SRZ ;  /* 0x0000000000127805 */ /* 0x000fe4000001ff00 */
[----:B------:R-:W-:-:S07]  /*0160*/  ISETP.NE.AND P2, PT, R3, RZ, PT ;  /* 0x000000ff0300720c */ /* 0x000fce0003f45270 */
[----:B------:R-:W-:Y:S06]  /*0170*/  @!P1 BRA `(.L_x_25) ;  /* 0x0000000000d09947 */ /* 0x000fec0003800000 */
[----:B------:R-:W-:Y:S01]  /*0180*/  LOP3.LUT R5, R2, 0x7ffffff8, RZ, 0xc0, !PT ;  /* 0x7ffffff802057812 */ /* 0x000fe200078ec0ff */
[----:B------:R-:W-:Y:S01]  /*0190*/  IMAD.MOV.U32 R4, RZ, RZ, R0 ;  /* 0x000000ffff047224 */ /* 0x000fe200078e0000 */
[----:B------:R-:W-:Y:S01]  /*01a0*/  CS2R R18, SRZ ;  /* 0x0000000000127805 */ /* 0x000fe2000001ff00 */
[----:B------:R-:W-:Y:S01]  /*01b0*/  IMAD.MOV.U32 R25, RZ, RZ, R8 ;  /* 0x000000ffff197224 */ /* 0x000fe200078e0008 */
[----:B------:R-:W-:-:S07]  /*01c0*/  IADD3 R24, PT, PT, -R5, RZ, RZ ;  /* 0x000000ff05187210 */ /* 0x000fce0007ffe1ff */
.L_x_26:
[----:B------:R-:W0:Y:S08]  /*01d0*/  LDC.64 R22, c[0x0][0x388] ;  /* 0x0000e200ff167b82 */ /* 0x000e300000000a00 */
[----:B------:R-:W1:Y:S01]  /*01e0*/  LDC.64 R20, c[0x0][0x390] ;  /* 0x0000e400ff147b82 */ /* 0x000e620000000a00 */
[----:B0-----:R-:W-:-:S05]  /*01f0*/  IMAD.WIDE R22, R4, 0x8, R22 ;  /* 0x0000000804167825 */ /* 0x001fca00078e0216 */
[----:B------:R-:W2:Y:S01]  /*0200*/  LDG.E.64 R10, desc[UR4][R22.64] ;  /* 0x00000004160a7981 */ /* 0x000ea2000c1e1b00 */
[----:B-1----:R-:W-:-:S05]  /*0210*/  IMAD.WIDE R20, R25, 0x8, R20 ;  /* 0x0000000819147825 */ /* 0x002fca00078e0214 */
[----:B------:R-:W2:Y:S01]  /*0220*/  LDG.E.64 R16, desc[UR4][R20.64] ;  /* 0x0000000414107981 */ /* 0x000ea2000c1e1b00 */
[----:B------:R-:W-:-:S04]  /*0230*/  IMAD.WIDE R28, R7, 0x8, R22 ;  /* 0x00000008071c7825 */ /* 0x000fc800078e0216 */
[----:B------:R-:W-:Y:S01]  /*0240*/  IMAD.WIDE R26, R6, 0x8, R20 ;  /* 0x00000008061a7825 */ /* 0x000fe200078e0214 */
[----:B------:R0:W3:Y:S04]  /*0250*/  LDG.E.64 R14, desc[UR4][R28.64] ;  /* 0x000000041c0e7981 */ /* 0x0000e8000c1e1b00 */
[----:B------:R1:W3:Y:S01]  /*0260*/  LDG.E.64 R12, desc[UR4][R26.64] ;  /* 0x000000041a0c7981 */ /* 0x0002e2000c1e1b00 */
[----:B0-----:R-:W-:-:S04]  /*0270*/  IMAD.WIDE R28, R7, 0x8, R28 ;  /* 0x00000008071c7825 */ /* 0x001fc800078e021c */
[----:B-1----:R-:W-:Y:S01]  /*0280*/  IMAD.WIDE R26, R6, 0x8, R26 ;  /* 0x00000008061a7825 */ /* 0x002fe200078e021a */
[----:B--2---:R-:W-:Y:S01]  /*0290*/  DFMA R16, R10, R16, R18 ;  /* 0x000000100a10722b */ /* 0x004fe20000000012 */
[----:B------:R-:W2:Y:S04]  /*02a0*/  LDG.E.64 R10, desc[UR4][R28.64] ;  /* 0x000000041c0a7981 */ /* 0x000ea8000c1e1b00 */
[----:B------:R-:W2:Y:S01]  /*02b0*/  LDG.E.64 R18, desc[UR4][R26.64] ;  /* 0x000000041a127981 */ /* 0x000ea2000c1e1b00 */
[----:B------:R-:W-:-:S04]  /*02c0*/  IMAD.WIDE R22, R7, 0x8, R28 ;  /* 0x0000000807167825 */ /* 0x000fc800078e021c */
[----:B------:R-:W-:Y:S01]  /*02d0*/  IMAD.WIDE R20, R6, 0x8, R26 ;  /* 0x0000000806147825 */ /* 0x000fe200078e021a */
[----:B---3--:R-:W-:Y:S01]  /*02e0*/  DFMA R12, R14, R12, R16 ;  /* 0x0000000c0e0c722b */ /* 0x008fe20000000010 */
        /* <DEDUP_REMOVED lines=13> */
[----:B-1----:R-:W-:-:S04]  /*03c0*/  IMAD.WIDE R26, R6, 0x8, R26 ;  /* 0x00000008061a7825 */ /* 0x002fc800078e021a */
[----:B------:R-:W-:-:S04]  /*03d0*/  IMAD.WIDE R22, R7, 0x8, R28 ;  /* 0x0000000807167825 */ /* 0x000fc800078e021c */
[----:B------:R-:W-:Y:S02]  /*03e0*/  IMAD.WIDE R20, R6, 0x8, R26 ;  /* 0x0000000806147825 */ /* 0x000fe400078e021a */
[----:B------:R-:W4:Y:S04]  /*03f0*/  LDG.E.64 R22, desc[UR4][R22.64] ;  /* 0x0000000416167981 */ /* 0x000f28000c1e1b00 */
[----:B------:R-:W4:Y:S01]  /*0400*/  LDG.E.64 R20, desc[UR4][R20.64] ;  /* 0x0000000414147981 */ /* 0x000f22000c1e1b00 */
[----:B--2---:R-:W-:-:S03]  /*0410*/  DFMA R10, R12, R10, R14 ;  /* 0x0000000a0c0a722b */ /* 0x004fc6000000000e */
[----:B------:R-:W2:Y:S04]  /*0420*/  LDG.E.64 R12, desc[UR4][R28.64] ;  /* 0x000000041c0c7981 */ /* 0x000ea8000c1e1b00 */
[----:B------:R-:W2:Y:S01]  /*0430*/  LDG.E.64 R14, desc[UR4][R26.64] ;  /* 0x000000041a0e7981 */ /* 0x000ea2000c1e1b00 */
[----:B------:R-:W-:Y:S01]  /*0440*/  VIADD R24, R24, 0x8 ;  /* 0x0000000818187836 */ /* 0x000fe20000000000 */
[----:B---3--:R-:W-:-:S04]  /*0450*/  DFMA R10, R16, R18, R10 ;  /* 0x00000012100a722b */ /* 0x008fc8000000000a */
[----:B------:R-:W-:Y:S01]  /*0460*/  ISETP.NE.AND P1, PT, R24, RZ, PT ;  /* 0x000000ff1800720c */ /* 0x000fe20003f25270 */
[----:B------:R-:W-:Y:S02]  /*0470*/  IMAD R4, R7, 0x8, R4 ;  /* 0x0000000807047824 */ /* 0x000fe400078e0204 */
[----:B------:R-:W-:Y:S01]  /*0480*/  IMAD R25, R6, 0x8, R25 ;  /* 0x0000000806197824 */ /* 0x000fe200078e0219 */
[----:B--2---:R-:W-:-:S08]  /*0490*/  DFMA R10, R12, R14, R10 ;  /* 0x0000000e0c0a722b */ /* 0x004fd0000000000a */
[----:B----4-:R-:W-:Y:S01]  /*04a0*/  DFMA R18, R22, R20, R10 ;  /* 0x000000141612722b */ /* 0x010fe2000000000a */
[----:B------:R-:W-:Y:S10]  /*04b0*/  @P1 BRA `(.L_x_26) ;  /* 0xfffffffc00441947 */ /* 0x000ff4000383ffff */
.L_x_25:
[----:B------:R-:W-:Y:S05]  /*04c0*/  @!P2 BRA `(.L_x_24) ;  /* 0x0000000000e4a947 */ /* 0x000fea0003800000 */
[----:B------:R-:W-:Y:S02]  /*04d0*/  ISETP.GE.U32.AND P1, PT, R3, 0x4, PT ;  /* 0x000000040300780c */ /* 0x000fe40003f26070 */
[----:B------:R-:W-:-:S04]  /*04e0*/  LOP3.LUT R4, R2, 0x3, RZ, 0xc0, !PT ;  /* 0x0000000302047812 */ /* 0x000fc800078ec0ff */
[----:B------:R-:W-:-:S07]  /*04f0*/  ISETP.NE.AND P2, PT, R4, RZ, PT ;  /* 0x000000ff0400720c */ /* 0x000fce0003f45270 */
[----:B------:R-:W-:Y:S06]  /*0500*/  @!P1 BRA `(.L_x_27) ;  /* 0x0000000000649947 */ /* 0x000fec0003800000 */
[----:B------:R-:W0:Y:S01]  /*0510*/  LDC.64 R26, c[0x0][0x388] ;  /* 0x0000e200ff1a7b82 */ /* 0x000e220000000a00 */
[C---:B------:R-:W-:Y:S02]  /*0520*/  IMAD R3, R5.reuse, R7, R0 ;  /* 0x0000000705037224 */ /* 0x040fe400078e0200 */
[----:B------:R-:W-:-:S05]  /*0530*/  IMAD R11, R5, R6, R8 ;  /* 0x00000006050b7224 */ /* 0x000fca00078e0208 */
[----:B------:R-:W1:Y:S01]  /*0540*/  LDC.64 R12, c[0x0][0x390] ;  /* 0x0000e400ff0c7b82 */ /* 0x000e620000000a00 */
[----:B0-----:R-:W-:-:S05]  /*0550*/  IMAD.WIDE R26, R3, 0x8, R26 ;  /* 0x00000008031a7825 */ /* 0x001fca00078e021a */
[----:B------:R-:W2:Y:S01]  /*0560*/  LDG.E.64 R22, desc[UR4][R26.64] ;  /* 0x000000041a167981 */ /* 0x000ea2000c1e1b00 */
[----:B-1----:R-:W-:-:S05]  /*0570*/  IMAD.WIDE R12, R11, 0x8, R12 ;  /* 0x000000080b0c7825 */ /* 0x002fca00078e020c */
[----:B------:R-:W2:Y:S01]  /*0580*/  LDG.E.64 R24, desc[UR4][R12.64] ;  /* 0x000000040c187981 */ /* 0x000ea2000c1e1b00 */
[----:B------:R-:W-:-:S04]  /*0590*/  IMAD.WIDE R14, R7, 0x8, R26 ;  /* 0x00000008070e7825 */ /* 0x000fc800078e021a */
[----:B------:R-:W-:Y:S01]  /*05a0*/  IMAD.WIDE R28, R6, 0x8, R12 ;  /* 0x00000008061c7825 */ /* 0x000fe200078e020c */
[----:B------:R-:W3:Y:S04]  /*05b0*/  LDG.E.64 R16, desc[UR4][R14.64] ;  /* 0x000000040e107981 */ /* 0x000ee8000c1e1b00 */
[----:B------:R0:W3:Y:S01]  /*05c0*/  LDG.E.64 R20, desc[UR4][R28.64] ;  /* 0x000000041c147981 */ /* 0x0000e2000c1e1b00 */
[----:B------:R-:W-:-:S05]  /*05d0*/  IMAD.WIDE R10, R7, 0x8, R14 ;  /* 0x00000008070a7825 */ /* 0x000fca00078e020e */
[----:B------:R1:W4:Y:S01]  /*05e0*/  LDG.E.64 R12, desc[UR4][R10.64] ;  /* 0x000000040a0c7981 */ /* 0x000322000c1e1b00 */
[----:B0-----:R-:W-:-:S05]  /*05f0*/  IMAD.WIDE R28, R6, 0x8, R28 ;  /* 0x00000008061c7825 */ /* 0x001fca00078e021c */
[----:B------:R-:W4:Y:S01]  /*0600*/  LDG.E.64 R14, desc[UR4][R28.64] ;  /* 0x000000041c0e7981 */ /* 0x000f22000c1e1b00 */
[----:B-1----:R-:W-:-:S04]  /*0610*/  IMAD.WIDE R10, R7, 0x8, R10 ;  /* 0x00000008070a7825 */ /* 0x002fc800078e020a */
[----:B------:R-:W-:Y:S02]  /*0620*/  IMAD.WIDE R26, R6, 0x8, R28 ;  /* 0x00000008061a7825 */ /* 0x000fe400078e021c */
[----:B------:R-:W5:Y:S04]  /*0630*/  LDG.E.64 R10, desc[UR4][R10.64] ;  /* 0x000000040a0a7981 */ /* 0x000f68000c1e1b00 */
[----:B------:R-:W5:Y:S01]  /*0640*/  LDG.E.64 R26, desc[UR4][R26.64] ;  /* 0x000000041a1a7981 */ /* 0x000f62000c1e1b00 */
[----:B------:R-:W-:Y:S01]  /*0650*/  IADD3 R5, PT, PT, R5, 0x4, RZ ;  /* 0x0000000405057810 */ /* 0x000fe20007ffe0ff */
[----:B--2---:R-:W-:-:S08]  /*0660*/  DFMA R22, R22, R24, R18 ;  /* 0x000000181616722b */ /* 0x004fd00000000012 */
[----:B---3--:R-:W-:-:S08]  /*0670*/  DFMA R16, R16, R20, R22 ;  /* 0x000000141010722b */ /* 0x008fd00000000016 */
[----:B----4-:R-:W-:-:S08]  /*0680*/  DFMA R12, R12, R14, R16 ;  /* 0x0000000e0c0c722b */ /* 0x010fd00000000010 */
[----:B-----5:R-:W-:-:S11]  /*0690*/  DFMA R18, R10, R26, R12 ;  /* 0x0000001a0a12722b */ /* 0x020fd6000000000c */
.L_x_27:
[----:B------:R-:W-:Y:S05]  /*06a0*/  @!P2 BRA `(.L_x_24) ;  /* 0x00000000006ca947 */ /* 0x000fea0003800000 */
[----:B------:R-:W-:Y:S02]  /*06b0*/  ISETP.NE.AND P1, PT, R4, 0x1, PT ;  /* 0x000000010400780c */ /* 0x000fe40003f25270 */
[----:B------:R-:W-:-:S04]  /*06c0*/  LOP3.LUT R3, R2, 0x1, RZ, 0xc0, !PT ;  /* 0x0000000102037812 */ /* 0x000fc800078ec0ff */
[----:B------:R-:W-:-:S07]  /*06d0*/  ISETP.NE.U32.AND P2, PT, R3, 0x1, PT ;  /* 0x000000010300780c */ /* 0x000fce0003f45070 */
[----:B------:R-:W0:Y:S01]  /*06e0*/  @P1 LDC.64 R10, c[0x0][0x388] ;  /* 0x0000e200ff0a1b82 */ /* 0x000e220000000a00 */
[C---:B------:R-:W-:Y:S02]  /*06f0*/  @P1 IMAD R25, R5.reuse, R7, R0 ;  /* 0x0000000705191224 */ /* 0x040fe400078e0200 */
[C---:B------:R-:W-:Y:S02]  /*0700*/  @P1 IMAD R27, R5.reuse, R6, R8 ;  /* 0x00000006051b1224 */ /* 0x040fe400078e0208 */
[----:B------:R-:W-:-:S03]  /*0710*/  @P1 VIADD R5, R5, 0x2 ;  /* 0x0000000205051836 */ /* 0x000fc60000000000 */
[----:B------:R-:W1:Y:S08]  /*0720*/  @P1 LDC.64 R12, c[0x0][0x390] ;  /* 0x0000e400ff0c1b82 */ /* 0x000e700000000a00 */
[----:B------:R-:W2:Y:S08]  /*0730*/  @!P2 LDC.64 R16, c[0x0][0x388] ;  /* 0x0000e200ff10ab82 */ /* 0x000eb00000000a00 */
[----:B------:R-:W3:Y:S01]  /*0740*/  @!P2 LDC.64 R14, c[0x0][0x390] ;  /* 0x0000e400ff0eab82 */ /* 0x000ee20000000a00 */
[----:B0-----:R-:W-:-:S04]  /*0750*/  @P1 IMAD.WIDE R24, R25, 0x8, R10 ;  /* 0x0000000819181825 */ /* 0x001fc800078e020a */
[----:B-1----:R-:W-:Y:S02]  /*0760*/  @P1 IMAD.WIDE R26, R27, 0x8, R12 ;  /* 0x000000081b1a1825 */ /* 0x002fe400078e020c */
[----:B------:R-:W4:Y:S04]  /*0770*/  @P1 LDG.E.64 R12, desc[UR4][R24.64] ;  /* 0x00000004180c1981 */ /* 0x000f28000c1e1b00 */
[----:B------:R-:W4:Y:S01]  /*0780*/  @P1 LDG.E.64 R10, desc[UR4][R26.64] ;  /* 0x000000041a0a1981 */ /* 0x000f22000c1e1b00 */
[----:B------:R-:W-:-:S04]  /*0790*/  @P1 IMAD.WIDE R22, R7, 0x8, R24 ;  /* 0x0000000807161825 */ /* 0x000fc800078e0218 */
[----:B------:R-:W-:-:S04]  /*07a0*/  @P1 IMAD.WIDE R20, R6, 0x8, R26 ;  /* 0x0000000806141825 */ /* 0x000fc800078e021a */
[C---:B------:R-:W-:Y:S02]  /*07b0*/  @!P2 IMAD R3, R5.reuse, R7, R0 ;  /* 0x000000070503a224 */ /* 0x040fe400078e0200 */
[----:B------:R-:W-:Y:S02]  /*07c0*/  @!P2 IMAD R29, R5, R6, R8 ;  /* 0x00000006051da224 */ /* 0x000fe400078e0208 */
[----:B------:R-:W5:Y:S01]  /*07d0*/  @P1 LDG.E.64 R4, desc[UR4][R22.64] ;  /* 0x0000000416041981 */ /* 0x000f62000c1e1b00 */
[----:B--2---:R-:W-:-:S03]  /*07e0*/  @!P2 IMAD.WIDE R16, R3, 0x8, R16 ;  /* 0x000000080310a825 */ /* 0x004fc600078e0210 */
[----:B------:R-:W5:Y:S01]  /*07f0*/  @P1 LDG.E.64 R6, desc[UR4][R20.64] ;  /* 0x0000000414061981 */ /* 0x000f62000c1e1b00 */
[----:B---3--:R-:W-:-:S03]  /*0800*/  @!P2 IMAD.WIDE R14, R29, 0x8, R14 ;  /* 0x000000081d0ea825 */ /* 0x008fc600078e020e */
[----:B------:R-:W2:Y:S04]  /*0810*/  @!P2 LDG.E.64 R16, desc[UR4][R16.64] ;  /* 0x000000041010a981 */ /* 0x000ea8000c1e1b00 */
[----:B------:R-:W2:Y:S01]  /*0820*/  @!P2 LDG.E.64 R14, desc[UR4][R14.64] ;  /* 0x000000040e0ea981 */ /* 0x000ea2000c1e1b00 */
[----:B----4-:R-:W-:-:S08]  /*0830*/  @P1 DFMA R10, R12, R10, R18 ;  /* 0x0000000a0c0a122b */ /* 0x010fd00000000012 */
[----:B-----5:R-:W-:-:S08]  /*0840*/  @P1 DFMA R18, R4, R6, R10 ;  /* 0x000000060412122b */ /* 0x020fd0000000000a */
[----:B--2---:R-:W-:-:S11]  /*0850*/  @!P2 DFMA R18, R16, R14, R18 ;  /* 0x0000000e1012a22b */ /* 0x004fd60000000012 */
.L_x_24:
[----:B------:R-:W-:Y:S05]  /*0860*/  @!P0 EXIT ;  /* 0x000000000000894d */ /* 0x000fea0003800000 */
[----:B------:R-:W0:Y:S01]  /*0870*/  I2F.F64.U32 R6, R2 ;  /* 0x0000000200067312 */ /* 0x000e220000201800 */
        /* <DEDUP_REMOVED lines=16> */
[----:B------:R-:W-:Y:S02]  /*0980*/  MOV R5, R19 ;  /* 0x0000001300057202 */ /* 0x000fe40000000f00 */
[----:B------:R-:W-:-:S07]  /*0990*/  MOV R12, 0x9b0 ;  /* 0x000009b0000c7802 */ /* 0x000fce0000000f00 */
[----:B------:R-:W-:Y:S05]  /*09a0*/  CALL.REL.NOINC `($__internal_1_$__cuda_sm20_div_rn_f64_full) ;  /* 0x0000000000387944 */ /* 0x000fea0003c00000 */
.L_x_29:
[----:B------:R-:W-:Y:S05]  /*09b0*/  BSYNC.RECONVERGENT B0 ;  /* 0x0000000000007941 */ /* 0x000fea0003800200 */
.L_x_28:
[----:B------:R-:W0:Y:S01]  /*09c0*/  LDCU UR8, c[0x0][0x3a0] ;  /* 0x00007400ff0877ac */ /* 0x000e220008000800 */
[----:B------:R-:W-:Y:S01]  /*09d0*/  IMAD.MOV.U32 R9, RZ, RZ, RZ ;  /* 0x000000ffff097224 */ /* 0x000fe200078e00ff */
[----:B------:R-:W-:Y:S01]  /*09e0*/  SHF.R.S32.HI R3, RZ, 0x1f, R0 ;  /* 0x0000001fff037819 */ /* 0x000fe20000011400 */
[----:B------:R-:W1:Y:S01]  /*09f0*/  LDCU.64 UR6, c[0x0][0x380] ;  /* 0x00007000ff0677ac */ /* 0x000e620008000a00 */
[----:B0-----:R-:W-:-:S04]  /*0a00*/  IMAD.WIDE.U32 R8, R0, UR8, R8 ;  /* 0x0000000800087c25 */ /* 0x001fc8000f8e0008 */
[----:B------:R-:W-:Y:S01]  /*0a10*/  IMAD R3, R3, UR8, R9 ;  /* 0x0000000803037c24 */ /* 0x000fe2000f8e0209 */
[----:B-1----:R-:W-:-:S04]  /*0a20*/  LEA R2, P0, R8, UR6, 0x3 ;  /* 0x0000000608027c11 */ /* 0x002fc8000f8018ff */
[----:B------:R-:W-:Y:S01]  /*0a30*/  LEA.HI.X R3, R8, UR7, R3, 0x3, P0 ;  /* 0x0000000708037c11 */ /* 0x000fe200080f1c03 */
[----:B------:R-:W0:Y:S04]  /*0a40*/  LDCU.64 UR6, c[0x0][0x398] ;  /* 0x00007300ff0677ac */ /* 0x000e280008000a00 */
[----:B------:R-:W0:Y:S02]  /*0a50*/  LDG.E.64 R6, desc[UR4][R2.64] ;  /* 0x0000000402067981 */ /* 0x000e24000c1e1b00 */
[----:B0-----:R-:W-:-:S07]  /*0a60*/  DFMA R6, -R4, UR6, R6 ;  /* 0x0000000604067c2b */ /* 0x001fce0008000106 */
[----:B------:R-:W-:Y:S01]  /*0a70*/  STG.E.64 desc[UR4][R2.64], R6 ;  /* 0x0000000602007986 */ /* 0x000fe2000c101b04 */
[----:B------:R-:W-:Y:S05]  /*0a80*/  EXIT ;  /* 0x000000000000794d */ /* 0x000fea0003800000 */
        .weak           $__internal_1_$__cuda_sm20_div_rn_f64_full
        .type           $__internal_1_$__cuda_sm20_div_rn_f64_full,@function
        .size           $__internal_1_$__cuda_sm20_div_rn_f64_full,(.L_x_67 - $__internal_1_$__cuda_sm20_div_rn_f64_full)
$__internal_1_$__cuda_sm20_div_rn_f64_full:
[C---:B------:R-:W-:Y:S01]  /*0a90*/  FSETP.GEU.AND P0, PT, |R7|.reuse, 1.469367938527859385e-39, PT ;  /* 0x001000000700780b */ /* 0x040fe20003f0e200 */
[----:B------:R-:W-:Y:S01]  /*0aa0*/  IMAD.MOV.U32 R10, RZ, RZ, R6 ;  /* 0x000000ffff0a7224 */ /* 0x000fe200078e0006 */
[----:B------:R-:W-:Y:S01]  /*0ab0*/  LOP3.LUT R2, R7, 0x800fffff, RZ, 0xc0, !PT ;  /* 0x800fffff07027812 */ /* 0x000fe200078ec0ff */
[----:B------:R-:W-:Y:S01]  /*0ac0*/  IMAD.MOV.U32 R11, RZ, RZ, R7 ;  /* 0x000000ffff0b7224 */ /* 0x000fe200078e0007 */
[C---:B------:R-:W-:Y:S01]  /*0ad0*/  FSETP.GEU.AND P2, PT, |R5|.reuse, 1.469367938527859385e-39, PT ;  /* 0x001000000500780b */ /* 0x040fe20003f4e200 */
[----:B------:R-:W-:Y:S01]  /*0ae0*/  IMAD.MOV.U32 R18, RZ, RZ, 0x1 ;  /* 0x00000001ff127424 */ /* 0x000fe200078e00ff */
[----:B------:R-:W-:Y:S01]  /*0af0*/  LOP3.LUT R3, R2, 0x3ff00000, RZ, 0xfc, !PT ;  /* 0x3ff0000002037812 */ /* 0x000fe200078efcff */
[----:B------:R-:W-:Y:S01]  /*0b00*/  BSSY.RECONVERGENT B1, `(.L_x_30) ;  /* 0x0000053000017945 */ /* 0x000fe20003800200 */
[----:B------:R-:W-:Y:S02]  /*0b10*/  MOV R2, R6 ;  /* 0x0000000600027202 */ /* 0x000fe40000000f00 */
[----:B------:R-:W-:-:S02]  /*0b20*/  LOP3.LUT R13, R5, 0x7ff00000, RZ, 0xc0, !PT ;  /* 0x7ff00000050d7812 */ /* 0x000fc400078ec0ff */
[----:B------:R-:W-:Y:S01]  /*0b30*/  LOP3.LUT R16, R7, 0x7ff00000, RZ, 0xc0, !PT ;  /* 0x7ff0000007107812 */ /* 0x000fe200078ec0ff */
[----:B------:R-:W-:-:S03]  /*0b40*/  @!P0 DMUL R2, R10, 8.98846567431157953865e+307 ;  /* 0x7fe000000a028828 */ /* 0x000fc60000000000 */
[----:B------:R-:W-:Y:S02]  /*0b50*/  ISETP.GE.U32.AND P1, PT, R13, R16, PT ;  /* 0x000000100d00720c */ /* 0x000fe40003f26070 */
[----:B------:R-:W-:Y:S01]  /*0b60*/  @!P2 LOP3.LUT R6, R11, 0x7ff00000, RZ, 0xc0, !PT ;  /* 0x7ff000000b06a812 */ /* 0x000fe200078ec0ff */
[----:B------:R-:W0:Y:S03]  /*0b70*/  MUFU.RCP64H R19, R3 ;  /* 0x0000000300137308 */ /* 0x000e260000001800 */
[----:B------:R-:W-:Y:S01]  /*0b80*/  @!P2 ISETP.GE.U32.AND P3, PT, R13, R6, PT ;  /* 0x000000060d00a20c */ /* 0x000fe20003f66070 */
[----:B------:R-:W-:Y:S01]  /*0b90*/  IMAD.MOV.U32 R6, RZ, RZ, R4 ;  /* 0x000000ffff067224 */ /* 0x000fe200078e0004 */
[----:B0-----:R-:W-:-:S08]  /*0ba0*/  DFMA R14, R18, -R2, 1 ;  /* 0x3ff00000120e742b */ /* 0x001fd00000000802 */
[----:B------:R-:W-:Y:S01]  /*0bb0*/  DFMA R20, R14, R14, R14 ;  /* 0x0000000e0e14722b */ /* 0x000fe2000000000e */
[----:B------:R-:W-:-:S05]  /*0bc0*/  IMAD.MOV.U32 R14, RZ, RZ, 0x1ca00000 ;  /* 0x1ca00000ff0e7424 */ /* 0x000fca00078e00ff */
[C---:B------:R-:W-:Y:S02]  /*0bd0*/  @!P2 SEL R15, R14.reuse, 0x63400000, !P3 ;  /* 0x634000000e0fa807 */ /* 0x040fe40005800000 */
[----:B------:R-:W-:Y:S01]  /*0be0*/  DFMA R18, R18, R20, R18 ;  /* 0x000000141212722b */ /* 0x000fe20000000012 */
[----:B------:R-:W-:Y:S02]  /*0bf0*/  SEL R7, R14, 0x63400000, !P1 ;  /* 0x634000000e077807 */ /* 0x000fe40004800000 */
[--C-:B------:R-:W-:Y:S02]  /*0c00*/  @!P2 LOP3.LUT R15, R15, 0x80000000, R5.reuse, 0xf8, !PT ;  /* 0x800000000f0fa812 */ /* 0x100fe400078ef805 */
[----:B------:R-:W-:Y:S02]  /*0c10*/  LOP3.LUT R7, R7, 0x800fffff, R5, 0xf8, !PT ;  /* 0x800fffff07077812 */ /* 0x000fe400078ef805 */
[----:B------:R-:W-:Y:S01]  /*0c20*/  @!P2 LOP3.LUT R21, R15, 0x100000, RZ, 0xfc, !PT ;  /* 0x001000000f15a812 */ /* 0x000fe200078efcff */
[----:B------:R-:W-:Y:S01]  /*0c30*/  DFMA R22, R18, -R2, 1 ;  /* 0x3ff000001216742b */ /* 0x000fe20000000802 */
[----:B------:R-:W-:-:S06]  /*0c40*/  @!P2 MOV R20, RZ ;  /* 0x000000ff0014a202 */ /* 0x000fcc0000000f00 */
[----:B------:R-:W-:Y:S02]  /*0c50*/  @!P2 DFMA R6, R6, 2, -R20 ;  /* 0x400000000606a82b */ /* 0x000fe40000000814 */
[----:B------:R-:W-:Y:S01]  /*0c60*/  DFMA R18, R18, R22, R18 ;  /* 0x000000161212722b */ /* 0x000fe20000000012 */
[----:B------:R-:W-:Y:S02]  /*0c70*/  IMAD.MOV.U32 R23, RZ, RZ, R13 ;  /* 0x000000ffff177224 */ /* 0x000fe400078e000d */
[----:B------:R-:W-:Y:S01]  /*0c80*/  IMAD.MOV.U32 R22, RZ, RZ, R16 ;  /* 0x000000ffff167224 */ /* 0x000fe200078e0010 */
[----:B------:R-:W-:-:S04]  /*0c90*/  @!P0 LOP3.LUT R22, R3, 0x7ff00000, RZ, 0xc0, !PT ;  /* 0x7ff0000003168812 */ /* 0x000fc800078ec0ff */
[----:B------:R-:W-:Y:S01]  /*0ca0*/  @!P2 LOP3.LUT R23, R7, 0x7ff00000, RZ, 0xc0, !PT ;  /* 0x7ff000000717a812 */ /* 0x000fe200078ec0ff */
[----:B------:R-:W-:Y:S01]  /*0cb0*/  DMUL R20, R18, R6 ;  /* 0x0000000612147228 */ /* 0x000fe20000000000 */
[----:B------:R-:W-:-:S03]  /*0cc0*/  IADD3 R24, PT, PT, R22, -0x1, RZ ;  /* 0xffffffff16187810 */ /* 0x000fc60007ffe0ff */
[----:B------:R-:W-:-:S04]  /*0cd0*/  VIADD R15, R23, 0xffffffff ;  /* 0xffffffff170f7836 */ /* 0x000fc80000000000 */
[----:B------:R-:W-:Y:S01]  /*0ce0*/  DFMA R16, R20, -R2, R6 ;  /* 0x800000021410722b */ /* 0x000fe20000000006 */
[----:B------:R-:W-:-:S04]  /*0cf0*/  ISETP.GT.U32.AND P0, PT, R15, 0x7feffffe, PT ;  /* 0x7feffffe0f00780c */ /* 0x000fc80003f04070 */
[----:B------:R-:W-:-:S03]  /*0d00*/  ISETP.GT.U32.OR P0, PT, R24, 0x7feffffe, P0 ;  /* 0x7feffffe1800780c */ /* 0x000fc60000704470 */
[----:B------:R-:W-:-:S10]  /*0d10*/  DFMA R16, R18, R16, R20 ;  /* 0x000000101210722b */ /* 0x000fd40000000014 */
[----:B------:R-:W-:Y:S05]  /*0d20*/  @P0 BRA `(.L_x_31) ;  /* 0x00000000006c0947 */ /* 0x000fea0003800000 */
[----:B------:R-:W-:-:S04]  /*0d30*/  LOP3.LUT R18, R11, 0x7ff00000, RZ, 0xc0, !PT ;  /* 0x7ff000000b127812 */ /* 0x000fc800078ec0ff */
[CC--:B------:R-:W-:Y:S02]  /*0d40*/  VIADDMNMX R4, R13.reuse, -R18.reuse, 0xb9600000, !PT ;  /* 0xb96000000d047446 */ /* 0x0c0fe40007800912 */
[----:B------:R-:W-:Y:S02]  /*0d50*/  ISETP.GE.U32.AND P0, PT, R13, R18, PT ;  /* 0x000000120d00720c */ /* 0x000fe40003f06070 */
[----:B------:R-:W-:Y:S02]  /*0d60*/  VIMNMX R4, PT, PT, R4, 0x46a00000, PT ;  /* 0x46a0000004047848 */ /* 0x000fe40003fe0100 */
[----:B------:R-:W-:-:S05]  /*0d70*/  SEL R13, R14, 0x63400000, !P0 ;  /* 0x634000000e0d7807 */ /* 0x000fca0004000000 */
[----:B------:R-:W-:Y:S01]  /*0d80*/  IMAD.IADD R13, R4, 0x1, -R13 ;  /* 0x00000001040d7824 */ /* 0x000fe200078e0a0d */
        /* <DEDUP_REMOVED lines=11> */
[----:B------:R-:W-:Y:S01]  /*0e40*/  IMAD.MOV R3, RZ, RZ, -R13 ;  /* 0x000000ffff037224 */ /* 0x000fe200078e0a0d */
[----:B------:R-:W-:Y:S01]  /*0e50*/  MOV R2, RZ ;  /* 0x000000ff00027202 */ /* 0x000fe20000000f00 */
        /* <DEDUP_REMOVED lines=8> */
.L_x_31:
[----:B------:R-:W-:-:S14]  /*0ee0*/  DSETP.NAN.AND P0, PT, R4, R4, PT ;  /* 0x000000040400722a */ /* 0x000fdc0003f08000 */
[----:B------:R-:W-:Y:S05]  /*0ef0*/  @P0 BRA `(.L_x_33) ;  /* 0x0000000000440947 */ /* 0x000fea0003800000 */
[----:B------:R-:W-:-:S14]  /*0f00*/  DSETP.NAN.AND P0, PT, R10, R10, PT ;  /* 0x0000000a0a00722a */ /* 0x000fdc0003f08000 */
[----:B------:R-:W-:Y:S05]  /*0f10*/  @P0 BRA `(.L_x_34) ;  /* 0x0000000000300947 */ /* 0x000fea0003800000 */
[----:B------:R-:W-:Y:S01]  /*0f20*/  ISETP.NE.AND P0, PT, R23, R22, PT ;  /* 0x000000161700720c */ /* 0x000fe20003f05270 */
[----:B------:R-:W-:Y:S02]  /*0f30*/  IMAD.MOV.U32 R14, RZ, RZ, 0x0 ;  /* 0x00000000ff0e7424 */ /* 0x000fe400078e00ff */
[----:B------:R-:W-:-:S10]  /*0f40*/  IMAD.MOV.U32 R15, RZ, RZ, -0x80000 ;  /* 0xfff80000ff0f7424 */ /* 0x000fd400078e00ff */
[----:B------:R-:W-:Y:S05]  /*0f50*/  @!P0 BRA `(.L_x_32) ;  /* 0x0000000000348947 */ /* 0x000fea0003800000 */
[----:B------:R-:W-:Y:S02]  /*0f60*/  ISETP.NE.AND P0, PT, R23, 0x7ff00000, PT ;  /* 0x7ff000001700780c */ /* 0x000fe40003f05270 */
[----:B------:R-:W-:Y:S02]  /*0f70*/  LOP3.LUT R15, R5, 0x80000000, R11, 0x48, !PT ;  /* 0x80000000050f7812 */ /* 0x000fe400078e480b */
[----:B------:R-:W-:-:S13]  /*0f80*/  ISETP.EQ.OR P0, PT, R22, RZ, !P0 ;  /* 0x000000ff1600720c */ /* 0x000fda0004702670 */
[----:B------:R-:W-:Y:S02]  /*0f90*/  @P0 LOP3.LUT R2, R15, 0x7ff00000, RZ, 0xfc, !PT ;  /* 0x7ff000000f020812 */ /* 0x000fe400078efcff */
[----:B------:R-:W-:Y:S01]  /*0fa0*/  @!P0 MOV R14, RZ ;  /* 0x000000ff000e8202 */ /* 0x000fe20000000f00 */
[----:B------:R-:W-:Y:S02]  /*0fb0*/  @P0 IMAD.MOV.U32 R14, RZ, RZ, RZ ;  /* 0x000000ffff0e0224 */ /* 0x000fe400078e00ff */
[----:B------:R-:W-:Y:S01]  /*0fc0*/  @P0 IMAD.MOV.U32 R15, RZ, RZ, R2 ;  /* 0x000000ffff0f0224 */ /* 0x000fe200078e0002 */
[----:B------:R-:W-:Y:S06]  /*0fd0*/  BRA `(.L_x_32) ;  /* 0x0000000000147947 */ /* 0x000fec0003800000 */
.L_x_34:
[----:B------:R-:W-:Y:S02]  /*0fe0*/  LOP3.LUT R15, R11, 0x80000, RZ, 0xfc, !PT ;  /* 0x000800000b0f7812 */ /* 0x000fe400078efcff */
[----:B------:R-:W-:Y:S01]  /*0ff0*/  MOV R14, R10 ;  /* 0x0000000a000e7202 */ /* 0x000fe20000000f00 */
[----:B------:R-:W-:Y:S06]  /*1000*/  BRA `(.L_x_32) ;  /* 0x0000000000087947 */ /* 0x000fec0003800000 */
.L_x_33:
[----:B------:R-:W-:Y:S01]  /*1010*/  LOP3.LUT R15, R5, 0x80000, RZ, 0xfc, !PT ;  /* 0x00080000050f7812 */ /* 0x000fe200078efcff */
[----:B------:R-:W-:-:S07]  /*1020*/  IMAD.MOV.U32 R14, RZ, RZ, R4 ;  /* 0x000000ffff0e7224 */ /* 0x000fce00078e0004 */
.L_x_32:
[----:B------:R-:W-:Y:S05]  /*1030*/  BSYNC.RECONVERGENT B1 ;  /* 0x0000000000017941 */ /* 0x000fea0003800200 */
.L_x_30:
[----:B------:R-:W-:Y:S01]  /*1040*/  IMAD.MOV.U32 R13, RZ, RZ, 0x0 ;  /* 0x00000000ff0d7424 */ /* 0x000fe200078e00ff */
[----:B------:R-:W-:Y:S01]  /*1050*/  MOV R5, R15 ;  /* 0x0000000f00057202 */ /* 0x000fe20000000f00 */
[----:B------:R-:W-:Y:S02]  /*1060*/  IMAD.MOV.U32 R4, RZ, RZ, R14 ;  /* 0x000000ffff047224 */ /* 0x000fe400078e000e */
[----:B------:R-:W-:Y:S05]  /*1070*/  RET.REL.NODEC R12 `(_Z28adjust_hidden_weights_kernelPdS_S_diii) ;  /* 0xffffffec0ce07950 */ /* 0x000fea0003c3ffff */
.L_x_35:
        /* <DEDUP_REMOVED lines=16> */
.L_x_67:


//--------------------- .text._Z28adjust_output_weights_kernelPdS_S_diii --------------------------
	.section	.text._Z28adjust_output_weights_kernelPdS_S_diii,"ax",@progbits
	.align	128
        .global         _Z28adjust_output_weights_kernelPdS_S_diii
        .type           _Z28adjust_output_weights_kernelPdS_S_diii,@function
        .size           _Z28adjust_output_weights_kernelPdS_S_diii,(.L_x_68 - _Z28adjust_output_weights_kernelPdS_S_diii)
        .other          _Z28adjust_output_weights_kernelPdS_S_diii,@"STO_CUDA_ENTRY STV_DEFAULT"
_Z28adjust_output_weights_kernelPdS_S_diii:
.text._Z28adjust_output_weights_kernelPdS_S_diii:
        /* <DEDUP_REMOVED lines=29> */
.L_x_38:
        /* <DEDUP_REMOVED lines=47> */
.L_x_37:
        /* <DEDUP_REMOVED lines=30> */
.L_x_39:
        /* <DEDUP_REMOVED lines=28> */
.L_x_36:
        /* <DEDUP_REMOVED lines=20> */
[----:B------:R-:W-:Y:S05]  /*09a0*/  CALL.REL.NOINC `($__internal_2_$__cuda_sm20_div_rn_f64_full) ;  /* 0x0000000000387944 */ /* 0x000fea0003c00000 */
.L_x_41:
[----:B------:R-:W-:Y:S05]  /*09b0*/  BSYNC.RECONVERGENT B0 ;  /* 0x0000000000007941 */ /* 0x000fea0003800200 */
.L_x_40:
        /* <DEDUP_REMOVED lines=13> */
        .weak           $__internal_2_$__cuda_sm20_div_rn_f64_full
        .type           $__internal_2_$__cuda_sm20_div_rn_f64_full,@function
        .size           $__internal_2_$__cuda_sm20_div_rn_f64_full,(.L_x_68 - $__internal_2_$__cuda_sm20_div_rn_f64_full)
$__internal_2_$__cuda_sm20_div_rn_f64_full:
        /* <DEDUP_REMOVED lines=69> */
.L_x_43:
        /* <DEDUP_REMOVED lines=16> */
.L_x_46:
[----:B------:R-:W-:Y:S02]  /*0fe0*/  LOP3.LUT R15, R11, 0x80000, RZ, 0xfc, !PT ;  /* 0x000800000b0f7812 */ /* 0x000fe400078efcff */
[----:B------:R-:W-:Y:S01]  /*0ff0*/  MOV R14, R10 ;  /* 0x0000000a000e7202 */ /* 0x000fe20000000f00 */
[----:B------:R-:W-:Y:S06]  /*1000*/  BRA `(.L_x_44) ;  /* 0x0000000000087947 */ /* 0x000fec0003800000 */
.L_x_45:
[----:B------:R-:W-:Y:S01]  /*1010*/  LOP3.LUT R15, R5, 0x80000, RZ, 0xfc, !PT ;  /* 0x00080000050f7812 */ /* 0x000fe200078efcff */
[----:B------:R-:W-:-:S07]  /*1020*/  IMAD.MOV.U32 R14, RZ, RZ, R4 ;  /* 0x000000ffff0e7224 */ /* 0x000fce00078e0004 */
.L_x_44:
[----:B------:R-:W-:Y:S05]  /*1030*/  BSYNC.RECONVERGENT B1 ;  /* 0x0000000000017941 */ /* 0x000fea0003800200 */
.L_x_42:
[----:B------:R-:W-:Y:S01]  /*1040*/  IMAD.MOV.U32 R13, RZ, RZ, 0x0 ;  /* 0x00000000ff0d7424 */ /* 0x000fe200078e00ff */
[----:B------:R-:W-:Y:S01]  /*1050*/  MOV R5, R15 ;  /* 0x0000000f00057202 */ /* 0x000fe20000000f00 */
[----:B------:R-:W-:Y:S02]  /*1060*/  IMAD.MOV.U32 R4, RZ, RZ, R14 ;  /* 0x000000ffff047224 */ /* 0x000fe400078e000e */
[----:B------:R-:W-:Y:S05]  /*1070*/  RET.REL.NODEC R12 `(_Z28adjust_output_weights_kernelPdS_S_diii) ;  /* 0xffffffec0ce07950 */ /* 0x000fea0003c3ffff */
.L_x_47:
        /* <DEDUP_REMOVED lines=16> */
.L_x_68:


//--------------------- .text._Z29calculate_hidden_delta_kernelPdS_S_S_iii --------------------------
	.section	.text._Z29calculate_hidden_delta_kernelPdS_S_S_iii,"ax",@progbits
	.align	128
        .global         _Z29calculate_hidden_delta_kernelPdS_S_S_iii
        .type           _Z29calculate_hidden_delta_kernelPdS_S_S_iii,@function
        .size           _Z29calculate_hidden_delta_kernelPdS_S_S_iii,(.L_x_72 - _Z29calculate_hidden_delta_kernelPdS_S_S_iii)
        .other          _Z29calculate_hidden_delta_kernelPdS_S_S_iii,@"STO_CUDA_ENTRY STV_DEFAULT"
_Z29calculate_hidden_delta_kernelPdS_S_S_iii:
.text._Z29calculate_hidden_delta_kernelPdS_S_S_iii:
[----:B------:R-:W-:Y:S01]  /*0000*/  LDC R1, c[0x0][0x37c] ;  /* 0x0000df00ff017b82 */ /* 0x000fe20000000800 */
[----:B------:R-:W0:Y:S07]  /*0010*/  S2R R7, SR_TID.X ;  /* 0x0000000000077919 */ /* 0x000e2e0000002100 */
[----:B------:R-:W0:Y:S08]  /*0020*/  S2UR UR4, SR_CTAID.X ;  /* 0x00000000000479c3 */ /* 0x000e300000002500 */
[----:B------:R-:W0:Y:S08]  /*0030*/  LDC R6, c[0x0][0x360] ;  /* 0x0000d800ff067b82 */ /* 0x000e300000000800 */
[----:B------:R-:W1:Y:S08]  /*0040*/  S2UR UR10, SR_CTAID.Y ;  /* 0x00000000000a79c3 */ /* 0x000e700000002600 */
[----:B------:R-:W1:Y:S08]  /*0050*/  LDC R0, c[0x0][0x3a8] ;  /* 0x0000ea00ff007b82 */ /* 0x000e700000000800 */
[----:B------:R-:W2:Y:S01]  /*0060*/  LDC R3, c[0x0][0x3a0] ;  /* 0x0000e800ff037b82 */ /* 0x000ea20000000800 */
[----:B0-----:R-:W-:Y:S01]  /*0070*/  IMAD R6, R6, UR4, R7 ;  /* 0x0000000406067c24 */ /* 0x001fe2000f8e0207 */
[----:B-1----:R-:W-:-:S04]  /*0080*/  ISETP.LE.AND P0, PT, R0, UR10, PT ;  /* 0x0000000a00007c0c */ /* 0x002fc8000bf03270 */
[----:B--2---:R-:W-:-:S13]  /*0090*/  ISETP.GE.OR P0, PT, R6, R3, P0 ;  /* 0x000000030600720c */ /* 0x004fda0000706670 */
[----:B------:R-:W-:Y:S05]  /*00a0*/  @P0 EXIT ;  /* 0x000000000000094d */ /* 0x000fea0003800000 */
[----:B------:R-:W0:Y:S01]  /*00b0*/  LDCU UR6, c[0x0][0x3a4] ;  /* 0x00007480ff0677ac */ /* 0x000e220008000800 */
[----:B------:R-:W-:Y:S01]  /*00c0*/  CS2R R26, SRZ ;  /* 0x00000000001a7805 */ /* 0x000fe2000001ff00 */
[----:B------:R-:W1:Y:S01]  /*00d0*/  LDCU.64 UR12, c[0x0][0x358] ;  /* 0x00006b00ff0c77ac */ /* 0x000e620008000a00 */
[----:B0-----:R-:W-:-:S09]  /*00e0*/  UISETP.GE.AND UP0, UPT, UR6, 0x1, UPT ;  /* 0x000000010600788c */ /* 0x001fd2000bf06270 */
[----:B-1----:R-:W-:Y:S05]  /*00f0*/  BRA.U !UP0, `(.L_x_48) ;  /* 0x0000000908707547 */ /* 0x002fea000b800000 */
[----:B------:R-:W-:Y:S01]  /*0100*/  UISETP.GE.U32.AND UP1, UPT, UR6, 0x8, UPT ;  /* 0x000000080600788c */ /* 0x000fe2000bf26070 */
[----:B------:R-:W-:Y:S01]  /*0110*/  SHF.R.S32.HI R2, RZ, 0x1f, R3 ;  /* 0x0000001fff027819 */ /* 0x000fe20000011403 */
[----:B------:R-:W-:Y:S01]  /*0120*/  ULOP3.LUT UR8, UR6, 0x7, URZ, 0xc0, !UPT ;  /* 0x0000000706087892 */ /* 0x000fe2000f8ec0ff */
[----:B------:R-:W-:Y:S01]  /*0130*/  SHF.R.S32.HI R7, RZ, 0x1f, R6 ;  /* 0x0000001fff077819 */ /* 0x000fe20000011406 */
[----:B------:R-:W-:Y:S01]  /*0140*/  IMAD.MOV.U32 R4, RZ, RZ, RZ ;  /* 0x000000ffff047224 */ /* 0x000fe200078e00ff */
[----:B------:R-:W-:Y:S01]  /*0150*/  CS2R R26, SRZ ;  /* 0x00000000001a7805 */ /* 0x000fe2000001ff00 */
[----:B------:R-:W-:Y:S02]  /*0160*/  UIMAD UR7, UR10, UR6, URZ ;  /* 0x000000060a0772a4 */ /* 0x000fe4000f8e02ff */
[----:B------:R-:W-:Y:S01]  /*0170*/  UISETP.NE.AND UP0, UPT, UR8, URZ, UPT ;  /* 0x000000ff0800728c */ /* 0x000fe2000bf05270 */
[----:B------:R-:W-:Y:S10]  /*0180*/  BRA.U !UP1, `(.L_x_49) ;  /* 0x0000000509047547 */ /* 0x000ff4000b800000 */
[----:B------:R-:W0:Y:S01]  /*0190*/  LDCU.64 UR4, c[0x0][0x388] ;  /* 0x00007100ff0477ac */ /* 0x000e220008000a00 */
[C-C-:B------:R-:W-:Y:S01]  /*01a0*/  SHF.L.U64.HI R24, R3.reuse, 0x3, R2.reuse ;  /* 0x0000000303187819 */ /* 0x140fe20000010202 */
[C---:B------:R-:W-:Y:S01]  /*01b0*/  IMAD.SHL.U32 R25, R3.reuse, 0x8, RZ ;  /* 0x0000000803197824 */ /* 0x040fe200078e00ff */
[----:B------:R-:W-:Y:S01]  /*01c0*/  SHF.L.U64.HI R28, R3, 0x6, R2 ;  /* 0x00000006031c7819 */ /* 0x000fe20000010202 */
[----:B------:R-:W1:Y:S01]  /*01d0*/  LDCU.64 UR14, c[0x0][0x380] ;  /* 0x00007000ff0e77ac */ /* 0x000e620008000a00 */
[----:B------:R-:W-:Y:S01]  /*01e0*/  CS2R R26, SRZ ;  /* 0x00000000001a7805 */ /* 0x000fe2000001ff00 */
[----:B------:R-:W-:-:S06]  /*01f0*/  ULOP3.LUT UR9, UR6, 0x7ffffff8, URZ, 0xc0, !UPT ;  /* 0x7ffffff806097892 */ /* 0x000fcc000f8ec0ff */
[----:B------:R-:W-:Y:S01]  /*0200*/  IMAD.U32 R4, RZ, RZ, UR9 ;  /* 0x00000009ff047e24 */ /* 0x000fe2000f8e00ff */
[----:B0-----:R-:W-:-:S04]  /*0210*/  UIMAD.WIDE.U32 UR4, UR7, 0x8, UR4 ;  /* 0x00000008070478a5 */ /* 0x001fc8000f8e0004 */
[----:B------:R-:W-:Y:S01]  /*0220*/  UIADD3 UR11, UP1, UPT, UR4, 0x20, URZ ;  /* 0x00000020040b7890 */ /* 0x000fe2000ff3e0ff */
[----:B-1----:R-:W-:-:S03]  /*0230*/  LEA R0, P0, R6, UR14, 0x3 ;  /* 0x0000000e06007c11 */ /* 0x002fc6000f8018ff */
[----:B------:R-:W-:Y:S01]  /*0240*/  UIADD3.X UR4, UPT, UPT, URZ, UR5, URZ, UP1, !UPT ;  /* 0x00000005ff047290 */ /* 0x000fe20008ffe4ff */
[----:B------:R-:W-:Y:S01]  /*0250*/  LEA.HI.X R5, R6, UR15, R7, 0x3, P0 ;  /* 0x0000000f06057c11 */ /* 0x000fe200080f1c07 */
[----:B------:R-:W-:Y:S01]  /*0260*/  IMAD.U32 R14, RZ, RZ, UR11 ;  /* 0x0000000bff0e7e24 */ /* 0x000fe2000f8e00ff */
[----:B------:R-:W-:-:S03]  /*0270*/  UIADD3 UR5, UPT, UPT, -UR9, URZ, URZ ;  /* 0x000000ff09057290 */ /* 0x000fc6000fffe1ff */
[----:B------:R-:W-:-:S09]  /*0280*/  IMAD.U32 R15, RZ, RZ, UR4 ;  /* 0x00000004ff0f7e24 */ /* 0x000fd2000f8e00ff */
.L_x_50:
[----:B------:R-:W-:Y:S01]  /*0290*/  IMAD.MOV.U32 R8, RZ, RZ, R14 ;  /* 0x000000ffff087224 */ /* 0x000fe200078e000e */
[----:B------:R-:W-:Y:S01]  /*02a0*/  MOV R9, R15 ;  /* 0x0000000f00097202 */ /* 0x000fe20000000f00 */
[----:B------:R-:W-:Y:S02]  /*02b0*/  IMAD.MOV.U32 R14, RZ, RZ, R0 ;  /* 0x000000ffff0e7224 */ /* 0x000fe400078e0000 */
[----:B------:R-:W-:Y:S01]  /*02c0*/  IMAD.MOV.U32 R15, RZ, RZ, R5 ;  /* 0x000000ffff0f7224 */ /* 0x000fe200078e0005 */
[-C--:B------:R-:W-:Y:S01]  /*02d0*/  IADD3 R12, P0, PT, R0, R25.reuse, RZ ;  /* 0x00000019000c7210 */ /* 0x080fe20007f1e0ff */
[----:B------:R-:W2:Y:S04]  /*02e0*/  LDG.E.64 R20, desc[UR12][R8.64+-0x20] ;  /* 0xffffe00c08147981 */ /* 0x000ea8000c1e1b00 */
[----:B------:R-:W2:Y:S01]  /*02f0*/  LDG.E.64 R14, desc[UR12][R14.64] ;  /* 0x0000000c0e0e7981 */ /* 0x000ea2000c1e1b00 */
[----:B------:R-:W-:Y:S01]  /*0300*/  IMAD.X R13, R5, 0x1, R24, P0 ;  /* 0x00000001050d7824 */ /* 0x000fe200000e0618 */
[----:B------:R-:W-:-:S02]  /*0310*/  IADD3 R22, P0, PT, R12, R25, RZ ;  /* 0x000000190c167210 */ /* 0x000fc40007f1e0ff */
[----:B------:R-:W3:Y:S04]  /*0320*/  LDG.E.64 R18, desc[UR12][R8.64+-0x18] ;  /* 0xffffe80c08127981 */ /* 0x000ee8000c1e1b00 */
[----:B------:R-:W3:Y:S01]  /*0330*/  LDG.E.64 R10, desc[UR12][R12.64] ;  /* 0x0000000c0c0a7981 */ /* 0x000ee2000c1e1b00 */
[----:B------:R-:W-:-:S05]  /*0340*/  IMAD.X R23, R13, 0x1, R24, P0 ;  /* 0x000000010d177824 */ /* 0x000fca00000e0618 */
[----:B------:R-:W4:Y:S04]  /*0350*/  LDG.E.64 R16, desc[UR12][R22.64] ;  /* 0x0000000c16107981 */ /* 0x000f28000c1e1b00 */
[----:B------:R-:W4:Y:S01]  /*0360*/  LDG.E.64 R12, desc[UR12][R8.64+-0x10] ;  /* 0xfffff00c080c7981 */ /* 0x000f22000c1e1b00 */
[----:B--2---:R-:W-:Y:S01]  /*0370*/  DFMA R20, R14, R20, R26 ;  /* 0x000000140e14722b */ /* 0x004fe2000000001a */
[----:B------:R-:W-:-:S05]  /*0380*/  IADD3 R14, P0, PT, R22, R25, RZ ;  /* 0x00000019160e7210 */ /* 0x000fca0007f1e0ff */
[----:B------:R-:W-:Y:S02]  /*0390*/  IMAD.X R15, R23, 0x1, R24, P0 ;  /* 0x00000001170f7824 */ /* 0x000fe400000e0618 */
[----:B---3--:R-:W-:Y:S01]  /*03a0*/  DFMA R18, R10, R18, R20 ;  /* 0x000000120a12722b */ /* 0x008fe20000000014 */
[----:B------:R-:W-:Y:S01]  /*03b0*/  IADD3 R26, P0, PT, R14, R25, RZ ;  /* 0x000000190e1a7210 */ /* 0x000fe20007f1e0ff */
[----:B------:R-:W2:Y:S04]  /*03c0*/  LDG.E.64 R22, desc[UR12][R8.64+-0x8] ;  /* 0xfffff80c08167981 */ /* 0x000ea8000c1e1b00 */
[----:B------:R-:W2:Y:S01]  /*03d0*/  LDG.E.64 R10, desc[UR12][R14.64] ;  /* 0x0000000c0e0a7981 */ /* 0x000ea2000c1e1b00 */
[----:B------:R-:W-:Y:S01]  /*03e0*/  IADD3.X R27, PT, PT, R15, R24, RZ, P0, !PT ;  /* 0x000000180f1b7210 */ /* 0x000fe200007fe4ff */
[----:B----4-:R-:W-:-:S02]  /*03f0*/  DFMA R12, R16, R12, R18 ;  /* 0x0000000c100c722b */ /* 0x010fc40000000012 */
[----:B------:R-:W3:Y:S04]  /*0400*/  LDG.E.64 R18, desc[UR12][R8.64] ;  /* 0x0000000c08127981 */ /* 0x000ee8000c1e1b00 */
[----:B------:R-:W3:Y:S01]  /*0410*/  LDG.E.64 R20, desc[UR12][R26.64] ;  /* 0x0000000c1a147981 */ /* 0x000ee2000c1e1b00 */
[----:B------:R-:W-:-:S05]  /*0420*/  IADD3 R16, P0, PT, R26, R25, RZ ;  /* 0x000000191a107210 */ /* 0x000fca0007f1e0ff */
[--C-:B------:R-:W-:Y:S02]  /*0430*/  IMAD.X R17, R27, 0x1, R24.reuse, P0 ;  /* 0x000000011b117824 */ /* 0x100fe400000e0618 */
[----:B------:R-:W4:Y:S04]  /*0440*/  LDG.E.64 R26, desc[UR12][R8.64+0x18] ;  /* 0x0000180c081a7981 */ /* 0x000f28000c1e1b00 */
[----:B------:R3:W5:Y:S01]  /*0450*/  LDG.E.64 R14, desc[UR12][R16.64] ;  /* 0x0000000c100e7981 */ /* 0x000762000c1e1b00 */
[----:B--2---:R-:W-:Y:S01]  /*0460*/  DFMA R22, R10, R22, R12 ;  /* 0x000000160a16722b */ /* 0x004fe2000000000c */
[----:B------:R-:W-:Y:S02]  /*0470*/  IADD3 R12, P0, PT, R16, R25, RZ ;  /* 0x00000019100c7210 */ /* 0x000fe40007f1e0ff */
[----:B------:R-:W5:Y:S03]  /*0480*/  LDG.E.64 R10, desc[UR12][R8.64+0x8] ;  /* 0x0000080c080a7981 */ /* 0x000f66000c1e1b00 */
[----:B------:R-:W-:-:S02]  /*0490*/  IMAD.X R13, R17, 0x1, R24, P0 ;  /* 0x00000001110d7824 */ /* 0x000fc400000e0618 */
[----:B---3--:R-:W-:Y:S01]  /*04a0*/  DFMA R16, R20, R18, R22 ;  /* 0x000000121410722b */ /* 0x008fe20000000016 */
[----:B------:R-:W-:Y:S01]  /*04b0*/  IADD3 R18, P0, PT, R12, R25, RZ ;  /* 0x000000190c127210 */ /* 0x000fe20007f1e0ff */
[----:B------:R-:W2:Y:S04]  /*04c0*/  LDG.E.64 R20, desc[UR12][R8.64+0x10] ;  /* 0x0000100c08147981 */ /* 0x000ea8000c1e1b00 */
[----:B------:R-:W2:Y:S01]  /*04d0*/  LDG.E.64 R22, desc[UR12][R12.64] ;  /* 0x0000000c0c167981 */ /* 0x000ea2000c1e1b00 */
[----:B------:R-:W-:-:S06]  /*04e0*/  IMAD.X R19, R13, 0x1, R24, P0 ;  /* 0x000000010d137824 */ /* 0x000fcc00000e0618 */
[----:B------:R-:W4:Y:S01]  /*04f0*/  LDG.E.64 R18, desc[UR12][R18.64] ;  /* 0x0000000c12127981 */ /* 0x000f22000c1e1b00 */
[----:B------:R-:W-:-:S04]  /*0500*/  UIADD3 UR5, UPT, UPT, UR5, 0x8, URZ ;  /* 0x0000000805057890 */ /* 0x000fc8000fffe0ff */
[----:B------:R-:W-:Y:S01]  /*0510*/  UISETP.NE.AND UP1, UPT, UR5, URZ, UPT ;  /* 0x000000ff0500728c */ /* 0x000fe2000bf25270 */
[----:B------:R-:W-:-:S05]  /*0520*/  LEA R0, P0, R3, R0, 0x6 ;  /* 0x0000000003007211 */ /* 0x000fca00078030ff */
[----:B------:R-:W-:Y:S01]  /*0530*/  IMAD.X R5, R5, 0x1, R28, P0 ;  /* 0x0000000105057824 */ /* 0x000fe200000e061c */
[----:B-----5:R-:W-:Y:S01]  /*0540*/  DFMA R10, R14, R10, R16 ;  /* 0x0000000a0e0a722b */ /* 0x020fe20000000010 */
[----:B------:R-:W-:-:S07]  /*0550*/  IADD3 R14, P1, PT, R8, 0x40, RZ ;  /* 0x00000040080e7810 */ /* 0x000fce0007f3e0ff */
[----:B--2---:R-:W-:Y:S01]  /*0560*/  DFMA R10, R22, R20, R10 ;  /* 0x00000014160a722b */ /* 0x004fe2000000000a */
[----:B------:R-:W-:-:S07]  /*0570*/  IMAD.X R15, RZ, RZ, R9, P1 ;  /* 0x000000ffff0f7224 */ /* 0x000fce00008e0609 */
[----:B----4-:R-:W-:Y:S01]  /*0580*/  DFMA R26, R18, R26, R10 ;  /* 0x0000001a121a722b */ /* 0x010fe2000000000a */
[----:B------:R-:W-:Y:S10]  /*0590*/  BRA.U UP1, `(.L_x_50) ;  /* 0xfffffffd013c7547 */ /* 0x000ff4000b83ffff */
.L_x_49:
[----:B------:R-:W-:Y:S05]  /*05a0*/  BRA.U !UP0, `(.L_x_48) ;  /* 0x0000000508447547 */ /* 0x000fea000b800000 */
[----:B------:R-:W-:Y:S02]  /*05b0*/  UISETP.GE.U32.AND UP0, UPT, UR8, 0x4, UPT ;  /* 0x000000040800788c */ /* 0x000fe4000bf06070 */
[----:B------:R-:W-:-:S04]  /*05c0*/  ULOP3.LUT UR5, UR6, 0x3, URZ, 0xc0, !UPT ;  /* 0x0000000306057892 */ /* 0x000fc8000f8ec0ff */
[----:B------:R-:W-:-:S03]  /*05d0*/  UISETP.NE.AND UP1, UPT, UR5, URZ, UPT ;  /* 0x000000ff0500728c */ /* 0x000fc6000bf25270 */
[----:B------:R-:W-:Y:S08]  /*05e0*/  BRA.U !UP0, `(.L_x_51) ;  /* 0x0000000108887547 */ /* 0x000ff0000b800000 */
[----:B------:R-:W0:Y:S01]  /*05f0*/  LDC.64 R16, c[0x0][0x380] ;  /* 0x0000e000ff107b82 */ /* 0x000e220000000a00 */
[C---:B------:R-:W-:Y:S01]  /*0600*/  IMAD.WIDE.U32 R10, R4.reuse, R3, R6 ;  /* 0x00000003040a7225 */ /* 0x040fe200078e0006 */
[C---:B------:R-:W-:Y:S02]  /*0610*/  IADD3 R0, P1, PT, R4.reuse, UR7, RZ ;  /* 0x0000000704007c10 */ /* 0x040fe4000ff3e0ff */
[C---:B------:R-:W-:Y:S01]  /*0620*/  IADD3 R5, PT, PT, R4.reuse, UR7, RZ ;  /* 0x0000000704057c10 */ /* 0x040fe2000fffe0ff */
[----:B------:R-:W-:Y:S02]  /*0630*/  IMAD R14, R4, R2, R11 ;  /* 0x00000002040e7224 */ /* 0x000fe400078e020b */
[----:B------:R-:W-:Y:S01]  /*0640*/  IMAD.X R11, RZ, RZ, RZ, P1 ;  /* 0x000000ffff0b7224 */ /* 0x000fe200008e06ff */
[----:B------:R-:W1:Y:S01]  /*0650*/  LDC.64 R8, c[0x0][0x388] ;  /* 0x0000e200ff087b82 */ /* 0x000e620000000a00 */
[----:B------:R-:W-:-:S07]  /*0660*/  IMAD.SHL.U32 R23, R3, 0x8, RZ ;  /* 0x0000000803177824 */ /* 0x000fce00078e00ff */
[----:B------:R-:W2:Y:S01]  /*0670*/  LDC.64 R12, c[0x0][0x388] ;  /* 0x0000e200ff0c7b82 */ /* 0x000ea20000000a00 */
[----:B0-----:R-:W-:-:S04]  /*0680*/  LEA R16, P0, R10, R16, 0x3 ;  /* 0x000000100a107211 */ /* 0x001fc800078018ff */
[----:B------:R-:W-:Y:S02]  /*0690*/  LEA.HI.X R17, R10, R17, R14, 0x3, P0 ;  /* 0x000000110a117211 */ /* 0x000fe400000f1c0e */
[----:B-1----:R-:W-:Y:S02]  /*06a0*/  LEA R8, P1, R0, R8, 0x3 ;  /* 0x0000000800087211 */ /* 0x002fe400078218ff */
[----:B------:R-:W-:Y:S02]  /*06b0*/  IADD3 R28, P0, PT, R16, R23, RZ ;  /* 0x00000017101c7210 */ /* 0x000fe40007f1e0ff */
[----:B------:R-:W-:Y:S01]  /*06c0*/  LEA.HI.X R9, R0, R9, R11, 0x3, P1 ;  /* 0x0000000900097211 */ /* 0x000fe200008f1c0b */
[----:B--2---:R-:W-:Y:S01]  /*06d0*/  IMAD.WIDE.U32 R12, R5, 0x8, R12 ;  /* 0x00000008050c7825 */ /* 0x004fe200078e000c */
[----:B------:R-:W-:-:S03]  /*06e0*/  SHF.L.U64.HI R5, R3, 0x3, R2 ;  /* 0x0000000303057819 */ /* 0x000fc60000010202 */
[----:B------:R-:W2:Y:S04]  /*06f0*/  LDG.E.64 R20, desc[UR12][R8.64+0x10] ;  /* 0x0000100c08147981 */ /* 0x000ea8000c1e1b00 */
[----:B------:R-:W3:Y:S01]  /*0700*/  LDG.E.64 R10, desc[UR12][R12.64] ;  /* 0x0000000c0c0a7981 */ /* 0x000ee2000c1e1b00 */
[----:B------:R-:W-:Y:S01]  /*0710*/  IMAD.X R29, R17, 0x1, R5, P0 ;  /* 0x00000001111d7824 */ /* 0x000fe200000e0605 */
[----:B------:R-:W-:-:S04]  /*0720*/  IADD3 R14, P0, PT, R28, R23, RZ ;  /* 0x000000171c0e7210 */ /* 0x000fc80007f1e0ff */
[----:B------:R-:W4:Y:S04]  /*0730*/  LDG.E.64 R18, desc[UR12][R28.64] ;  /* 0x0000000c1c127981 */ /* 0x000f28000c1e1b00 */
[----:B------:R-:W3:Y:S01]  /*0740*/  LDG.E.64 R12, desc[UR12][R16.64] ;  /* 0x0000000c100c7981 */ /* 0x000ee2000c1e1b00 */
[----:B------:R-:W-:Y:S01]  /*0750*/  IMAD.X R15, R29, 0x1, R5, P0 ;  /* 0x000000011d0f7824 */ /* 0x000fe200000e0605 */
[----:B------:R-:W-:-:S04]  /*0760*/  IADD3 R22, P0, PT, R14, R23, RZ ;  /* 0x000000170e167210 */ /* 0x000fc80007f1e0ff */
[----:B------:R-:W2:Y:S04]  /*0770*/  LDG.E.64 R24, desc[UR12][R14.64] ;  /* 0x0000000c0e187981 */ /* 0x000ea8000c1e1b00 */
[----:B------:R-:W4:Y:S01]  /*0780*/  LDG.E.64 R16, desc[UR12][R8.64+0x8] ;  /* 0x0000080c08107981 */ /* 0x000f22000c1e1b00 */
[----:B------:R-:W-:-:S03]  /*0790*/  IMAD.X R23, R15, 0x1, R5, P0 ;  /* 0x000000010f177824 */ /* 0x000fc600000e0605 */
[----:B------:R-:W5:Y:S04]  /*07a0*/  LDG.E.64 R14, desc[UR12][R8.64+0x18] ;  /* 0x0000180c080e7981 */ /* 0x000f68000c1e1b00 */
[----:B------:R-:W5:Y:S01]  /*07b0*/  LDG.E.64 R22, desc[UR12][R22.64] ;  /* 0x0000000c16167981 */ /* 0x000f62000c1e1b00 */
[----:B------:R-:W-:Y:S01]  /*07c0*/  IADD3 R4, PT, PT, R4, 0x4, RZ ;  /* 0x0000000404047810 */ /* 0x000fe20007ffe0ff */
[----:B---3--:R-:W-:-:S08]  /*07d0*/  DFMA R10, R12, R10, R26 ;  /* 0x0000000a0c0a722b */ /* 0x008fd0000000001a */
[----:B----4-:R-:W-:-:S08]  /*07e0*/  DFMA R10, R18, R16, R10 ;  /* 0x00000010120a722b */ /* 0x010fd0000000000a */
[----:B--2---:R-:W-:-:S08]  /*07f0*/  DFMA R10, R24, R20, R10 ;  /* 0x00000014180a722b */ /* 0x004fd0000000000a */
[----:B-----5:R-:W-:-:S11]  /*0800*/  DFMA R26, R22, R14, R10 ;  /* 0x0000000e161a722b */ /* 0x020fd6000000000a */
.L_x_51:
[----:B------:R-:W-:Y:S05]  /*0810*/  BRA.U !UP1, `(.L_x_48) ;  /* 0x0000000109a87547 */ /* 0x000fea000b800000 */
[----:B------:R-:W-:Y:S02]  /*0820*/  UISETP.NE.AND UP0, UPT, UR5, 0x1, UPT ;  /* 0x000000010500788c */ /* 0x000fe4000bf05270 */
[----:B------:R-:W-:-:S04]  /*0830*/  ULOP3.LUT UR4, UR6, 0x1, URZ, 0xc0, !UPT ;  /* 0x0000000106047892 */ /* 0x000fc8000f8ec0ff */
[----:B------:R-:W-:-:S03]  /*0840*/  UISETP.NE.U32.AND UP1, UPT, UR4, 0x1, UPT ;  /* 0x000000010400788c */ /* 0x000fc6000bf25070 */
[----:B------:R-:W-:Y:S08]  /*0850*/  BRA.U !UP0, `(.L_x_52) ;  /* 0x0000000108607547 */ /* 0x000ff0000b800000 */
[----:B------:R-:W0:Y:S01]  /*0860*/  LDC.64 R8, c[0x0][0x380] ;  /* 0x0000e000ff087b82 */ /* 0x000e220000000a00 */
[----:B------:R-:W-:Y:S01]  /*0870*/  IMAD.MOV.U32 R12, RZ, RZ, R6 ;  /* 0x000000ffff0c7224 */ /* 0x000fe200078e0006 */
[C---:B------:R-:W-:Y:S01]  /*0880*/  IADD3 R5, P1, PT, R4.reuse, UR7, RZ ;  /* 0x0000000704057c10 */ /* 0x040fe2000ff3e0ff */
[----:B------:R-:W-:Y:S02]  /*0890*/  IMAD.MOV.U32 R13, RZ, RZ, R7 ;  /* 0x000000ffff0d7224 */ /* 0x000fe400078e0007 */
[C---:B------:R-:W-:Y:S02]  /*08a0*/  VIADD R17, R4.reuse, UR7 ;  /* 0x0000000704117c36 */ /* 0x040fe40008000000 */
[C---:B------:R-:W-:Y:S01]  /*08b0*/  IMAD.WIDE.U32 R12, R4.reuse, R3, R12 ;  /* 0x00000003040c7225 */ /* 0x040fe200078e000c */
[----:B------:R-:W1:Y:S03]  /*08c0*/  LDC.64 R14, c[0x0][0x388] ;  /* 0x0000e200ff0e7b82 */ /* 0x000e660000000a00 */
[----:B------:R-:W-:-:S05]  /*08d0*/  IMAD R0, R4, R2, R13 ;  /* 0x0000000204007224 */ /* 0x000fca00078e020d */
[----:B------:R-:W2:Y:S01]  /*08e0*/  LDC.64 R10, c[0x0][0x388] ;  /* 0x0000e200ff0a7b82 */ /* 0x000ea20000000a00 */
[----:B0-----:R-:W-:-:S04]  /*08f0*/  LEA R8, P0, R12, R8, 0x3 ;  /* 0x000000080c087211 */ /* 0x001fc800078018ff */
[----:B------:R-:W-:Y:S01]  /*0900*/  LEA.HI.X R9, R12, R9, R0, 0x3, P0 ;  /* 0x000000090c097211 */ /* 0x000fe200000f1c00 */
[----:B-1----:R-:W-:-:S04]  /*0910*/  IMAD.WIDE.U32 R16, R17, 0x8, R14 ;  /* 0x0000000811107825 */ /* 0x002fc800078e000e */
[----:B------:R-:W-:Y:S01]  /*0920*/  IMAD.X R14, RZ, RZ, RZ, P1 ;  /* 0x000000ffff0e7224 */ /* 0x000fe200008e06ff */
[----:B------:R-:W-:Y:S01]  /*0930*/  LEA R12, P0, R3, R8, 0x3 ;  /* 0x00000008030c7211 */ /* 0x000fe200078018ff */
[----:B------:R-:W3:Y:S01]  /*0940*/  LDG.E.64 R16, desc[UR12][R16.64] ;  /* 0x0000000c10107981 */ /* 0x000ee2000c1e1b00 */
[----:B--2---:R-:W-:-:S04]  /*0950*/  LEA R10, P1, R5, R10, 0x3 ;  /* 0x0000000a050a7211 */ /* 0x004fc800078218ff */
[----:B------:R-:W-:Y:S02]  /*0960*/  LEA.HI.X R11, R5, R11, R14, 0x3, P1 ;  /* 0x0000000b050b7211 */ /* 0x000fe400008f1c0e */
[----:B------:R-:W3:Y:S01]  /*0970*/  LDG.E.64 R14, desc[UR12][R8.64] ;  /* 0x0000000c080e7981 */ /* 0x000ee2000c1e1b00 */
[----:B------:R-:W-:-:S03]  /*0980*/  LEA.HI.X R13, R3, R9, R2, 0x3, P0 ;  /* 0x00000009030d7211 */ /* 0x000fc600000f1c02 */
[----:B------:R-:W2:Y:S04]  /*0990*/  LDG.E.64 R10, desc[UR12][R10.64+0x8] ;  /* 0x0000080c0a0a7981 */ /* 0x000ea8000c1e1b00 */
[----:B------:R-:W2:Y:S01]  /*09a0*/  LDG.E.64 R12, desc[UR12][R12.64] ;  /* 0x0000000c0c0c7981 */ /* 0x000ea2000c1e1b00 */
[----:B------:R-:W-:Y:S01]  /*09b0*/  VIADD R4, R4, 0x2 ;  /* 0x0000000204047836 */ /* 0x000fe20000000000 */
[----:B---3--:R-:W-:-:S08]  /*09c0*/  DFMA R14, R14, R16, R26 ;  /* 0x000000100e0e722b */ /* 0x008fd0000000001a */
[----:B--2---:R-:W-:-:S11]  /*09d0*/  DFMA R26, R10, R12, R14 ;  /* 0x0000000c0a1a722b */ /* 0x004fd6000000000e */
.L_x_52:
[----:B------:R-:W-:Y:S05]  /*09e0*/  BRA.U UP1, `(.L_x_48) ;  /* 0x0000000101347547 */ /* 0x000fea000b800000 */
[----:B------:R-:W0:Y:S01]  /*09f0*/  LDC.64 R8, c[0x0][0x388] ;  /* 0x0000e200ff087b82 */ /* 0x000e220000000a00 */
[----:B------:R-:W1:Y:S01]  /*0a00*/  LDCU.64 UR4, c[0x0][0x380] ;  /* 0x00007000ff0477ac */ /* 0x000e620008000a00 */
[----:B------:R-:W-:Y:S01]  /*0a10*/  MOV R10, R6 ;  /* 0x00000006000a7202 */ /* 0x000fe20000000f00 */
[----:B------:R-:W-:Y:S02]  /*0a20*/  IMAD.MOV.U32 R11, RZ, RZ, R7 ;  /* 0x000000ffff0b7224 */ /* 0x000fe400078e0007 */
[C---:B------:R-:W-:Y:S02]  /*0a30*/  VIADD R5, R4.reuse, UR7 ;  /* 0x0000000704057c36 */ /* 0x040fe40008000000 */
[----:B------:R-:W-:-:S04]  /*0a40*/  IMAD.WIDE.U32 R10, R4, R3, R10 ;  /* 0x00000003040a7225 */ /* 0x000fc800078e000a */
[----:B------:R-:W-:Y:S01]  /*0a50*/  IMAD R11, R4, R2, R11 ;  /* 0x00000002040b7224 */ /* 0x000fe200078e020b */
[----:B-1----:R-:W-:Y:S01]  /*0a60*/  LEA R4, P0, R10, UR4, 0x3 ;  /* 0x000000040a047c11 */ /* 0x002fe2000f8018ff */
[----:B0-----:R-:W-:-:S03]  /*0a70*/  IMAD.WIDE.U32 R8, R5, 0x8, R8 ;  /* 0x0000000805087825 */ /* 0x001fc600078e0008 */
[----:B------:R-:W-:-:S03]  /*0a80*/  LEA.HI.X R5, R10, UR5, R11, 0x3, P0 ;  /* 0x000000050a057c11 */ /* 0x000fc600080f1c0b */
[----:B------:R-:W2:Y:S04]  /*0a90*/  LDG.E.64 R8, desc[UR12][R8.64] ;  /* 0x0000000c08087981 */ /* 0x000ea8000c1e1b00 */
[----:B------:R-:W2:Y:S02]  /*0aa0*/  LDG.E.64 R4, desc[UR12][R4.64] ;  /* 0x0000000c04047981 */ /* 0x000ea4000c1e1b00 */
[----:B--2---:R-:W-:-:S11]  /*0ab0*/  DFMA R26, R4, R8, R26 ;  /* 0x00000008041a722b */ /* 0x004fd6000000001a */
.L_x_48:
[----:B------:R-:W0:Y:S01]  /*0ac0*/  LDC.64 R4, c[0x0][0x390] ;  /* 0x0000e400ff047b82 */ /* 0x000e220000000a00 */
[----:B------:R-:W-:-:S07]  /*0ad0*/  IMAD R9, R3, UR10, R6 ;  /* 0x0000000a03097c24 */ /* 0x000fce000f8e0206 */
[----:B------:R-:W1:Y:S01]  /*0ae0*/  LDC.64 R6, c[0x0][0x398] ;  /* 0x0000e600ff067b82 */ /* 0x000e620000000a00 */
[----:B0-----:R-:W-:-:S06]  /*0af0*/  IMAD.WIDE R2, R9, 0x8, R4 ;  /* 0x0000000809027825 */ /* 0x001fcc00078e0204 */
[----:B------:R-:W2:Y:S01]  /*0b00*/  LDG.E.64 R2, desc[UR12][R2.64] ;  /* 0x0000000c02027981 */ /* 0x000ea2000c1e1b00 */
[----:B------:R-:W-:Y:S01]  /*0b10*/  IMAD.MOV.U32 R4, RZ, RZ, RZ ;  /* 0x000000ffff047224 */ /* 0x000fe200078e00ff */
[----:B--2---:R-:W-:-:S06]  /*0b20*/  DSETP.GT.AND P0, PT, R2, RZ, PT ;  /* 0x000000ff0200722a */ /* 0x004fcc0003f04000 */
[----:B------:R-:W-:-:S06]  /*0b30*/  FSEL R5, RZ, 1.875, !P0 ;  /* 0x3ff00000ff057808 */ /* 0x000fcc0004000000 */
[----:B------:R-:W-:Y:S01]  /*0b40*/  DMUL R26, R26, R4 ;  /* 0x000000041a1a7228 */ /* 0x000fe20000000000 */
[----:B-1----:R-:W-:-:S06]  /*0b50*/  IMAD.WIDE R4, R9, 0x8, R6 ;  /* 0x0000000809047825 */ /* 0x002fcc00078e0206 */
[----:B------:R-:W-:Y:S01]  /*0b60*/  STG.E.64 desc[UR12][R4.64], R26 ;  /* 0x0000001a04007986 */ /* 0x000fe2000c101b0c */
[----:B------:R-:W-:Y:S05]  /*0b70*/  EXIT ;  /* 0x000000000000794d */ /* 0x000fea0003800000 */
.L_x_53:
        /* <DEDUP_REMOVED lines=16> */
.L_x_72:


//--------------------- .text._Z29calculate_output_delta_kernelPdS_S_ii --------------------------
	.section	.text._Z29calculate_output_delta_kernelPdS_S_ii,"ax",@progbits
	.align	128
        .global         _Z29calculate_output_delta_kernelPdS_S_ii
        .type           _Z29calculate_output_delta_kernelPdS_S_ii,@function
        .size           _Z29calculate_output_delta_kernelPdS_S_ii,(.L_x_73 - _Z29calculate_output_delta_kernelPdS_S_ii)
        .other          _Z29calculate_output_delta_kernelPdS_S_ii,@"STO_CUDA_ENTRY STV_DEFAULT"
_Z29calculate_output_delta_kernelPdS_S_ii:
.text._Z29calculate_output_delta_kernelPdS_S_ii:
[----:B------:R-:W-:Y:S01]  /*0000*/  LDC R1, c[0x0][0x37c] ;  /* 0x0000df00ff017b82 */ /* 0x000fe20000000800 */
[----:B------:R-:W0:Y:S07]  /*0010*/  S2R R0, SR_TID.X ;  /* 0x0000000000007919 */ /* 0x000e2e0000002100 */
[----:B------:R-:W0:Y:S08]  /*0020*/  S2UR UR4, SR_CTAID.X ;  /* 0x00000000000479c3 */ /* 0x000e300000002500 */
[----:B------:R-:W0:Y:S08]  /*0030*/  LDC R7, c[0x0][0x360] ;  /* 0x0000d800ff077b82 */ /* 0x000e300000000800 */
[----:B------:R-:W1:Y:S08]  /*0040*/  S2UR UR6, SR_CTAID.Y ;  /* 0x00000000000679c3 */ /* 0x000e700000002600 */
[----:B------:R-:W1:Y:S01]  /*0050*/  LDC.64 R8, c[0x0][0x398] ;  /* 0x0000e600ff087b82 */ /* 0x000e620000000a00 */
[----:B0-----:R-:W-:Y:S01]  /*0060*/  IMAD R7, R7, UR4, R0 ;  /* 0x0000000407077c24 */ /* 0x001fe2000f8e0200 */
[----:B-1----:R-:W-:-:S04]  /*0070*/  ISETP.LE.AND P0, PT, R9, UR6, PT ;  /* 0x0000000609007c0c */ /* 0x002fc8000bf03270 */
[----:B------:R-:W-:-:S13]  /*0080*/  ISETP.GE.OR P0, PT, R7, R8, P0 ;  /* 0x000000080700720c */ /* 0x000fda0000706670 */
[----:B------:R-:W-:Y:S05]  /*0090*/  @P0 EXIT ;  /* 0x000000000000094d */ /* 0x000fea0003800000 */
[----:B------:R-:W0:Y:S01]  /*00a0*/  LDC.64 R2, c[0x0][0x380] ;  /* 0x0000e000ff027b82 */ /* 0x000e220000000a00 */
[----:B------:R-:W1:Y:S01]  /*00b0*/  LDCU.64 UR4, c[0x0][0x358] ;  /* 0x00006b00ff0477ac */ /* 0x000e620008000a00 */
[----:B------:R-:W-:-:S06]  /*00c0*/  IMAD R11, R8, UR6, R7 ;  /* 0x00000006080b7c24 */ /* 0x000fcc000f8e0207 */
[----:B------:R-:W2:Y:S08]  /*00d0*/  LDC.64 R4, c[0x0][0x388] ;  /* 0x0000e200ff047b82 */ /* 0x000eb00000000a00 */
[----:B------:R-:W3:Y:S01]  /*00e0*/  LDC.64 R8, c[0x0][0x390] ;  /* 0x0000e400ff087b82 */ /* 0x000ee20000000a00 */
[----:B0-----:R-:W-:-:S06]  /*00f0*/  IMAD.WIDE R2, R11, 0x8, R2 ;  /* 0x000000080b027825 */ /* 0x001fcc00078e0202 */
[----:B-1----:R-:W4:Y:S01]  /*0100*/  LDG.E.64 R2, desc[UR4][R2.64] ;  /* 0x0000000402027981 */ /* 0x002f22000c1e1b00 */
[----:B--2---:R-:W-:-:S06]  /*0110*/  IMAD.WIDE R4, R11, 0x8, R4 ;  /* 0x000000080b047825 */ /* 0x004fcc00078e0204 */
[----:B------:R-:W4:Y:S01]  /*0120*/  LDG.E.64 R4, desc[UR4][R4.64] ;  /* 0x0000000404047981 */ /* 0x000f22000c1e1b00 */
[----:B---3--:R-:W-:Y:S01]  /*0130*/  IMAD.WIDE R8, R11, 0x8, R8 ;  /* 0x000000080b087825 */ /* 0x008fe200078e0208 */
[----:B----4-:R-:W-:-:S07]  /*0140*/  DADD R6, R2, -R4 ;  /* 0x0000000002067229 */ /* 0x010fce0000000804 */
[----:B------:R-:W-:Y:S01]  /*0150*/  STG.E.64 desc[UR4][R8.64], R6 ;  /* 0x0000000608007986 */ /* 0x000fe2000c101b04 */
[----:B------:R-:W-:Y:S05]  /*0160*/  EXIT ;  /* 0x000000000000794d */ /* 0x000fea0003800000 */
.L_x_54:
        /* <DEDUP_REMOVED lines=9> */
.L_x_73:


//--------------------- .text._Z26propagate_to_output_kernelPdS_S_S_iii --------------------------
	.section	.text._Z26propagate_to_output_kernelPdS_S_S_iii,"ax",@progbits
	.align	128
        .global         _Z26propagate_to_output_kernelPdS_S_S_iii
        .type           _Z26propagate_to_output_kernelPdS_S_S_iii,@function
        .size           _Z26propagate_to_output_kernelPdS_S_S_iii,(.L_x_74 - _Z26propagate_to_output_kernelPdS_S_S_iii)
        .other          _Z26propagate_to_output_kernelPdS_S_S_iii,@"STO_CUDA_ENTRY STV_DEFAULT"
_Z26propagate_to_output_kernelPdS_S_S_iii:
.text._Z26propagate_to_output_kernelPdS_S_S_iii:
        /* <DEDUP_REMOVED lines=11> */
[----:B------:R-:W0:Y:S01]  /*00b0*/  LDC R2, c[0x0][0x3a0] ;  /* 0x0000e800ff027b82 */ /* 0x000e220000000800 */
[----:B------:R-:W1:Y:S07]  /*00c0*/  LDCU.64 UR4, c[0x0][0x358] ;  /* 0x00006b00ff0477ac */ /* 0x000e6e0008000a00 */
[----:B------:R-:W2:Y:S01]  /*00d0*/  LDC.64 R20, c[0x0][0x388] ;  /* 0x0000e200ff147b82 */ /* 0x000ea20000000a00 */
[----:B0-----:R-:W-:Y:S01]  /*00e0*/  ISETP.GE.AND P0, PT, R2, 0x1, PT ;  /* 0x000000010200780c */ /* 0x001fe20003f06270 */
[----:B--2---:R-:W-:-:S06]  /*00f0*/  IMAD.WIDE R20, R3, 0x8, R20 ;  /* 0x0000000803147825 */ /* 0x004fcc00078e0214 */
[----:B-1----:R-:W5:Y:S06]  /*0100*/  LDG.E.64 R20, desc[UR4][R20.64] ;  /* 0x0000000414147981 */ /* 0x002f6c000c1e1b00 */
[----:B------:R-:W-:Y:S05]  /*0110*/  @!P0 BRA `(.L_x_55) ;  /* 0x0000000400d08947 */ /* 0x000fea0003800000 */
[C---:B------:R-:W-:Y:S01]  /*0120*/  ISETP.GE.U32.AND P1, PT, R2.reuse, 0x8, PT ;  /* 0x000000080200780c */ /* 0x040fe20003f26070 */
[C---:B------:R-:W-:Y:S01]  /*0130*/  IMAD R5, R2.reuse, UR6, RZ ;  /* 0x0000000602057c24 */ /* 0x040fe2000f8e02ff */
[----:B------:R-:W-:Y:S01]  /*0140*/  LOP3.LUT R4, R2, 0x7, RZ, 0xc0, !PT ;  /* 0x0000000702047812 */ /* 0x000fe200078ec0ff */
[----:B------:R-:W-:Y:S02]  /*0150*/  IMAD.MOV.U32 R6, RZ, RZ, RZ ;  /* 0x000000ffff067224 */ /* 0x000fe400078e00ff */
[----:B------:R-:W-:Y:S01]  /*0160*/  IMAD.WIDE R8, R3, R2, RZ ;  /* 0x0000000203087225 */ /* 0x000fe200078e02ff */
[----:B------:R-:W-:Y:S02]  /*0170*/  ISETP.NE.AND P0, PT, R4, RZ, PT ;  /* 0x000000ff0400720c */ /* 0x000fe40003f05270 */
[----:B------:R-:W-:-:S05]  /*0180*/  SHF.R.S32.HI R24, RZ, 0x1f, R5 ;  /* 0x0000001fff187819 */ /* 0x000fca0000011405 */
[----:B------:R-:W-:Y:S06]  /*0190*/  @!P1 BRA `(.L_x_56) ;  /* 0x0000000000b89947 */ /* 0x000fec0003800000 */
[----:B------:R-:W0:Y:S01]  /*01a0*/  LDC.64 R6, c[0x0][0x390] ;  /* 0x0000e400ff067b82 */ /* 0x000e220000000a00 */
[----:B------:R-:W1:Y:S02]  /*01b0*/  LDCU.64 UR8, c[0x0][0x380] ;  /* 0x00007000ff0877ac */ /* 0x000e640008000a00 */
[----:B-1----:R-:W-:-:S04]  /*01c0*/  LEA R16, P1, R8, UR8, 0x3 ;  /* 0x0000000808107c11 */ /* 0x002fc8000f8218ff */
[----:B------:R-:W-:Y:S02]  /*01d0*/  IADD3 R16, P2, PT, R16, 0x20, RZ ;  /* 0x0000002010107810 */ /* 0x000fe40007f5e0ff */
[----:B0-----:R-:W-:Y:S02]  /*01e0*/  LEA R17, P3, R5, R6, 0x3 ;  /* 0x0000000605117211 */ /* 0x001fe400078618ff */
[----:B------:R-:W-:Y:S02]  /*01f0*/  LOP3.LUT R6, R2, 0x7ffffff8, RZ, 0xc0, !PT ;  /* 0x7ffffff802067812 */ /* 0x000fe400078ec0ff */
[----:B------:R-:W-:Y:S02]  /*0200*/  IADD3 R17, P4, PT, R17, 0x20, RZ ;  /* 0x0000002011117810 */ /* 0x000fe40007f9e0ff */
[----:B------:R-:W-:Y:S02]  /*0210*/  LEA.HI.X R11, R8, UR9, R9, 0x3, P1 ;  /* 0x00000009080b7c11 */ /* 0x000fe400088f1c09 */
[----:B------:R-:W-:Y:S01]  /*0220*/  LEA.HI.X R14, R5, R7, R24, 0x3, P3 ;  /* 0x00000007050e7211 */ /* 0x000fe200018f1c18 */
[----:B------:R-:W-:-:S02]  /*0230*/  IMAD.MOV R7, RZ, RZ, -R6 ;  /* 0x000000ffff077224 */ /* 0x000fc400078e0a06 */
[----:B------:R-:W-:Y:S02]  /*0240*/  IMAD.X R11, RZ, RZ, R11, P2 ;  /* 0x000000ffff0b7224 */ /* 0x000fe400010e060b */
[----:B------:R-:W-:-:S07]  /*0250*/  IMAD.X R14, RZ, RZ, R14, P4 ;  /* 0x000000ffff0e7224 */ /* 0x000fce00020e060e */
.L_x_57:
[----:B------:R-:W-:Y:S02]  /*0260*/  IMAD.MOV.U32 R10, RZ, RZ, R16 ;  /* 0x000000ffff0a7224 */ /* 0x000fe400078e0010 */
[----:B------:R-:W-:Y:S02]  /*0270*/  IMAD.MOV.U32 R12, RZ, RZ, R17 ;  /* 0x000000ffff0c7224 */ /* 0x000fe400078e0011 */
[----:B------:R-:W-:Y:S01]  /*0280*/  IMAD.MOV.U32 R13, RZ, RZ, R14 ;  /* 0x000000ffff0d7224 */ /* 0x000fe200078e000e */
[----:B------:R-:W2:Y:S04]  /*0290*/  LDG.E.64 R16, desc[UR4][R10.64+-0x18] ;  /* 0xffffe8040a107981 */ /* 0x000ea8000c1e1b00 */
[----:B------:R-:W3:Y:S04]  /*02a0*/  LDG.E.64 R14, desc[UR4][R10.64+-0x20] ;  /* 0xffffe0040a0e7981 */ /* 0x000ee8000c1e1b00 */
[----:B------:R-:W3:Y:S04]  /*02b0*/  LDG.E.64 R18, desc[UR4][R12.64+-0x20] ;  /* 0xffffe0040c127981 */ /* 0x000ee8000c1e1b00 */
[----:B------:R-:W2:Y:S01]  /*02c0*/  LDG.E.64 R22, desc[UR4][R12.64+-0x18] ;  /* 0xffffe8040c167981 */ /* 0x000ea2000c1e1b00 */
[----:B---3-5:R-:W-:-:S03]  /*02d0*/  DFMA R18, R14, R18, R20 ;  /* 0x000000120e12722b */ /* 0x028fc60000000014 */
[----:B------:R-:W3:Y:S04]  /*02e0*/  LDG.E.64 R14, desc[UR4][R10.64+-0x10] ;  /* 0xfffff0040a0e7981 */ /* 0x000ee8000c1e1b00 */
[----:B------:R-:W3:Y:S01]  /*02f0*/  LDG.E.64 R20, desc[UR4][R12.64+-0x10] ;  /* 0xfffff0040c147981 */ /* 0x000ee2000c1e1b00 */
[----:B--2---:R-:W-:-:S03]  /*0300*/  DFMA R22, R16, R22, R18 ;  /* 0x000000161016722b */ /* 0x004fc60000000012 */
[----:B------:R-:W2:Y:S04]  /*0310*/  LDG.E.64 R18, desc[UR4][R10.64+-0x8] ;  /* 0xfffff8040a127981 */ /* 0x000ea8000c1e1b00 */
[----:B------:R-:W2:Y:S01]  /*0320*/  LDG.E.64 R16, desc[UR4][R12.64+-0x8] ;  /* 0xfffff8040c107981 */ /* 0x000ea2000c1e1b00 */
[----:B---3--:R-:W-:-:S03]  /*0330*/  DFMA R20, R14, R20, R22 ;  /* 0x000000140e14722b */ /* 0x008fc60000000016 */
[----:B------:R-:W3:Y:S04]  /*0340*/  LDG.E.64 R14, desc[UR4][R10.64] ;  /* 0x000000040a0e7981 */ /* 0x000ee8000c1e1b00 */
[----:B------:R-:W3:Y:S01]  /*0350*/  LDG.E.64 R22, desc[UR4][R12.64] ;  /* 0x000000040c167981 */ /* 0x000ee2000c1e1b00 */
[----:B--2---:R-:W-:-:S03]  /*0360*/  DFMA R16, R18, R16, R20 ;  /* 0x000000101210722b */ /* 0x004fc60000000014 */
[----:B------:R-:W2:Y:S04]  /*0370*/  LDG.E.64 R18, desc[UR4][R10.64+0x8] ;  /* 0x000008040a127981 */ /* 0x000ea8000c1e1b00 */
[----:B------:R-:W2:Y:S01]  /*0380*/  LDG.E.64 R20, desc[UR4][R12.64+0x8] ;  /* 0x000008040c147981 */ /* 0x000ea2000c1e1b00 */
[----:B------:R-:W-:Y:S01]  /*0390*/  VIADD R7, R7, 0x8 ;  /* 0x0000000807077836 */ /* 0x000fe20000000000 */
[----:B---3--:R-:W-:Y:S02]  /*03a0*/  DFMA R22, R14, R22, R16 ;  /* 0x000000160e16722b */ /* 0x008fe40000000010 */
[----:B------:R-:W3:Y:S04]  /*03b0*/  LDG.E.64 R14, desc[UR4][R10.64+0x10] ;  /* 0x000010040a0e7981 */ /* 0x000ee8000c1e1b00 */
[----:B------:R-:W3:Y:S02]  /*03c0*/  LDG.E.64 R16, desc[UR4][R12.64+0x10] ;  /* 0x000010040c107981 */ /* 0x000ee4000c1e1b00 */
[----:B--2---:R-:W-:-:S02]  /*03d0*/  DFMA R18, R18, R20, R22 ;  /* 0x000000141212722b */ /* 0x004fc40000000016 */
[----:B------:R0:W2:Y:S04]  /*03e0*/  LDG.E.64 R20, desc[UR4][R10.64+0x18] ;  /* 0x000018040a147981 */ /* 0x0000a8000c1e1b00 */
[----:B------:R-:W2:Y:S01]  /*03f0*/  LDG.E.64 R22, desc[UR4][R12.64+0x18] ;  /* 0x000018040c167981 */ /* 0x000ea2000c1e1b00 */
[----:B------:R-:W-:Y:S01]  /*0400*/  ISETP.NE.AND P1, PT, R7, RZ, PT ;  /* 0x000000ff0700720c */ /* 0x000fe20003f25270 */
[----:B---3--:R-:W-:Y:S01]  /*0410*/  DFMA R14, R14, R16, R18 ;  /* 0x000000100e0e722b */ /* 0x008fe20000000012 */
[----:B------:R-:W-:Y:S02]  /*0420*/  IADD3 R16, P2, PT, R10, 0x40, RZ ;  /* 0x000000400a107810 */ /* 0x000fe40007f5e0ff */
[----:B------:R-:W-:-:S03]  /*0430*/  IADD3 R17, P3, PT, R12, 0x40, RZ ;  /* 0x000000400c117810 */ /* 0x000fc60007f7e0ff */
[----:B0-----:R-:W-:Y:S02]  /*0440*/  IMAD.X R11, RZ, RZ, R11, P2 ;  /* 0x000000ffff0b7224 */ /* 0x001fe400010e060b */
[----:B--2---:R-:W-:Y:S01]  /*0450*/  DFMA R20, R20, R22, R14 ;  /* 0x000000161414722b */ /* 0x004fe2000000000e */
[----:B------:R-:W-:-:S03]  /*0460*/  IMAD.X R14, RZ, RZ, R13, P3 ;  /* 0x000000ffff0e7224 */ /* 0x000fc600018e060d */
[----:B------:R-:W-:Y:S07]  /*0470*/  @P1 BRA `(.L_x_57) ;  /* 0xfffffffc00781947 */ /* 0x000fee000383ffff */
.L_x_56:
[----:B------:R-:W-:Y:S05]  /*0480*/  @!P0 BRA `(.L_x_55) ;  /* 0x0000000000f48947 */ /* 0x000fea0003800000 */
[----:B------:R-:W-:Y:S02]  /*0490*/  ISETP.GE.U32.AND P1, PT, R4, 0x4, PT ;  /* 0x000000040400780c */ /* 0x000fe40003f26070 */
[----:B------:R-:W-:-:S04]  /*04a0*/  LOP3.LUT R7, R2, 0x3, RZ, 0xc0, !PT ;  /* 0x0000000302077812 */ /* 0x000fc800078ec0ff */
[----:B------:R-:W-:-:S07]  /*04b0*/  ISETP.NE.AND P0, PT, R7, RZ, PT ;  /* 0x000000ff0700720c */ /* 0x000fce0003f05270 */
[----:B------:R-:W-:Y:S06]  /*04c0*/  @!P1 BRA `(.L_x_58) ;  /* 0x00000000005c9947 */ /* 0x000fec0003800000 */
[----:B------:R-:W0:Y:S01]  /*04d0*/  LDC.64 R10, c[0x0][0x390] ;  /* 0x0000e400ff0a7b82 */ /* 0x000e220000000a00 */
[----:B------:R-:W1:Y:S01]  /*04e0*/  LDCU.64 UR8, c[0x0][0x380] ;  /* 0x00007000ff0877ac */ /* 0x000e620008000a00 */
[-C--:B------:R-:W-:Y:S02]  /*04f0*/  IADD3 R4, P2, PT, R5, R6.reuse, RZ ;  /* 0x0000000605047210 */ /* 0x080fe40007f5e0ff */
[----:B------:R-:W-:-:S03]  /*0500*/  IADD3 R13, P1, PT, R8, R6, RZ ;  /* 0x00000006080d7210 */ /* 0x000fc60007f3e0ff */
[----:B------:R-:W-:Y:S02]  /*0510*/  IMAD.X R12, RZ, RZ, R24, P2 ;  /* 0x000000ffff0c7224 */ /* 0x000fe400010e0618 */
[----:B------:R-:W-:Y:S01]  /*0520*/  IMAD.X R14, RZ, RZ, R9, P1 ;  /* 0x000000ffff0e7224 */ /* 0x000fe200008e0609 */
[----:B-1----:R-:W-:-:S04]  /*0530*/  LEA R16, P1, R13, UR8, 0x3 ;  /* 0x000000080d107c11 */ /* 0x002fc8000f8218ff */
[----:B------:R-:W-:Y:S02]  /*0540*/  LEA.HI.X R17, R13, UR9, R14, 0x3, P1 ;  /* 0x000000090d117c11 */ /* 0x000fe400088f1c0e */
[----:B0-----:R-:W-:-:S03]  /*0550*/  LEA R10, P2, R4, R10, 0x3 ;  /* 0x0000000a040a7211 */ /* 0x001fc600078418ff */
[----:B------:R-:W2:Y:S01]  /*0560*/  LDG.E.64 R22, desc[UR4][R16.64] ;  /* 0x0000000410167981 */ /* 0x000ea2000c1e1b00 */
[----:B------:R-:W-:-:S03]  /*0570*/  LEA.HI.X R11, R4, R11, R12, 0x3, P2 ;  /* 0x0000000b040b7211 */ /* 0x000fc600010f1c0c */
[----:B------:R-:W3:Y:S04]  /*0580*/  LDG.E.64 R12, desc[UR4][R16.64+0x8] ;  /* 0x00000804100c7981 */ /* 0x000ee8000c1e1b00 */
[----:B------:R-:W2:Y:S04]  /*0590*/  LDG.E.64 R18, desc[UR4][R10.64] ;  /* 0x000000040a127981 */ /* 0x000ea8000c1e1b00 */
[----:B------:R-:W3:Y:S04]  /*05a0*/  LDG.E.64 R14, desc[UR4][R10.64+0x8] ;  /* 0x000008040a0e7981 */ /* 0x000ee8000c1e1b00 */
[----:B------:R-:W4:Y:S04]  /*05b0*/  LDG.E.64 R26, desc[UR4][R16.64+0x18] ;  /* 0x00001804101a7981 */ /* 0x000f28000c1e1b00 */
[----:B------:R-:W4:Y:S01]  /*05c0*/  LDG.E.64 R28, desc[UR4][R10.64+0x18] ;  /* 0x000018040a1c7981 */ /* 0x000f22000c1e1b00 */
[----:B--2--5:R-:W-:-:S03]  /*05d0*/  DFMA R20, R22, R18, R20 ;  /* 0x000000121614722b */ /* 0x024fc60000000014 */
[----:B------:R-:W2:Y:S04]  /*05e0*/  LDG.E.64 R18, desc[UR4][R16.64+0x10] ;  /* 0x0000100410127981 */ /* 0x000ea8000c1e1b00 */
[----:B------:R-:W2:Y:S01]  /*05f0*/  LDG.E.64 R22, desc[UR4][R10.64+0x10] ;  /* 0x000010040a167981 */ /* 0x000ea2000c1e1b00 */
[----:B---3--:R-:W-:Y:S01]  /*0600*/  DFMA R12, R12, R14, R20 ;  /* 0x0000000e0c0c722b */ /* 0x008fe20000000014 */
[----:B------:R-:W-:-:S07]  /*0610*/  VIADD R6, R6, 0x4 ;  /* 0x0000000406067836 */ /* 0x000fce0000000000 */
[----:B--2---:R-:W-:-:S08]  /*0620*/  DFMA R12, R18, R22, R12 ;  /* 0x00000016120c722b */ /* 0x004fd0000000000c */
[----:B----4-:R-:W-:-:S11]  /*0630*/  DFMA R20, R26, R28, R12 ;  /* 0x0000001c1a14722b */ /* 0x010fd6000000000c */
.L_x_58:
[----:B------:R-:W-:Y:S05]  /*0640*/  @!P0 BRA `(.L_x_55) ;  /* 0x0000000000848947 */ /* 0x000fea0003800000 */
[----:B------:R-:W-:Y:S02]  /*0650*/  ISETP.NE.AND P1, PT, R7, 0x1, PT ;  /* 0x000000010700780c */ /* 0x000fe40003f25270 */
[----:B------:R-:W-:-:S04]  /*0660*/  LOP3.LUT R2, R2, 0x1, RZ, 0xc0, !PT ;  /* 0x0000000102027812 */ /* 0x000fc800078ec0ff */
[----:B------:R-:W-:-:S07]  /*0670*/  ISETP.NE.U32.AND P0, PT, R2, 0x1, PT ;  /* 0x000000010200780c */ /* 0x000fce0003f05070 */
[----:B------:R-:W0:Y:S01]  /*0680*/  @P1 LDC.64 R14, c[0x0][0x380] ;  /* 0x0000e000ff0e1b82 */ /* 0x000e220000000a00 */
[-C--:B------:R-:W-:Y:S02]  /*0690*/  @P1 IADD3 R2, P2, PT, R8, R6.reuse, RZ ;  /* 0x0000000608021210 */ /* 0x080fe40007f5e0ff */
[----:B------:R-:W-:Y:S01]  /*06a0*/  @P1 IADD3 R7, P3, PT, R5, R6, RZ ;  /* 0x0000000605071210 */ /* 0x000fe20007f7e0ff */
[----:B------:R-:W-:Y:S02]  /*06b0*/  @P1 VIADD R6, R6, 0x2 ;  /* 0x0000000206061836 */ /* 0x000fe40000000000 */
[----:B------:R-:W-:Y:S02]  /*06c0*/  @P1 IMAD.X R4, RZ, RZ, R9, P2 ;  /* 0x000000ffff041224 */ /* 0x000fe400010e0609 */
[----:B------:R-:W1:Y:S01]  /*06d0*/  @P1 LDC.64 R10, c[0x0][0x390] ;  /* 0x0000e400ff0a1b82 */ /* 0x000e620000000a00 */
[----:B------:R-:W-:-:S07]  /*06e0*/  @P1 IMAD.X R18, RZ, RZ, R24, P3 ;  /* 0x000000ffff121224 */ /* 0x000fce00018e0618 */
[----:B------:R-:W2:Y:S08]  /*06f0*/  @!P0 LDC.64 R16, c[0x0][0x380] ;  /* 0x0000e000ff108b82 */ /* 0x000eb00000000a00 */
[----:B------:R-:W3:Y:S01]  /*0700*/  @!P0 LDC.64 R12, c[0x0][0x390] ;  /* 0x0000e400ff0c8b82 */ /* 0x000ee20000000a00 */
[----:B0-----:R-:W-:-:S04]  /*0710*/  @P1 LEA R14, P2, R2, R14, 0x3 ;  /* 0x0000000e020e1211 */ /* 0x001fc800078418ff */
[----:B------:R-:W-:Y:S02]  /*0720*/  @P1 LEA.HI.X R15, R2, R15, R4, 0x3, P2 ;  /* 0x0000000f020f1211 */ /* 0x000fe400010f1c04 */
[----:B------:R-:W-:Y:S02]  /*0730*/  @!P0 IADD3 R8, P2, PT, R8, R6, RZ ;  /* 0x0000000608088210 */ /* 0x000fe40007f5e0ff */
[----:B-1----:R-:W-:-:S04]  /*0740*/  @P1 LEA R10, P3, R7, R10, 0x3 ;  /* 0x0000000a070a1211 */ /* 0x002fc800078618ff */
[----:B------:R-:W-:Y:S02]  /*0750*/  @P1 LEA.HI.X R11, R7, R11, R18, 0x3, P3 ;  /* 0x0000000b070b1211 */ /* 0x000fe400018f1c12 */
[----:B------:R-:W-:Y:S02]  /*0760*/  @!P0 IADD3 R2, P3, PT, R5, R6, RZ ;  /* 0x0000000605028210 */ /* 0x000fe40007f7e0ff */
[----:B------:R-:W4:Y:S01]  /*0770*/  @P1 LDG.E.64 R4, desc[UR4][R14.64] ;  /* 0x000000040e041981 */ /* 0x000f22000c1e1b00 */
[----:B------:R-:W-:-:S03]  /*0780*/  @!P0 IMAD.X R9, RZ, RZ, R9, P2 ;  /* 0x000000ffff098224 */ /* 0x000fc600010e0609 */
[----:B------:R-:W4:Y:S01]  /*0790*/  @P1 LDG.E.64 R6, desc[UR4][R10.64] ;  /* 0x000000040a061981 */ /* 0x000f22000c1e1b00 */
[----:B--2---:R-:W-:Y:S01]  /*07a0*/  @!P0 LEA R16, P2, R8, R16, 0x3 ;  /* 0x0000001008108211 */ /* 0x004fe200078418ff */
[----:B------:R-:W-:Y:S01]  /*07b0*/  @!P0 IMAD.X R24, RZ, RZ, R24, P3 ;  /* 0x000000ffff188224 */ /* 0x000fe200018e0618 */
[----:B---3--:R-:W-:Y:S01]  /*07c0*/  @!P0 LEA R12, P3, R2, R12, 0x3 ;  /* 0x0000000c020c8211 */ /* 0x008fe200078618ff */
[----:B------:R-:W2:Y:S01]  /*07d0*/  @P1 LDG.E.64 R18, desc[UR4][R10.64+0x8] ;  /* 0x000008040a121981 */ /* 0x000ea2000c1e1b00 */
[----:B------:R-:W-:-:S03]  /*07e0*/  @!P0 LEA.HI.X R17, R8, R17, R9, 0x3, P2 ;  /* 0x0000001108118211 */ /* 0x000fc600010f1c09 */
[----:B------:R-:W2:Y:S01]  /*07f0*/  @P1 LDG.E.64 R8, desc[UR4][R14.64+0x8] ;  /* 0x000008040e081981 */ /* 0x000ea2000c1e1b00 */
[----:B------:R-:W-:-:S03]  /*0800*/  @!P0 LEA.HI.X R13, R2, R13, R24, 0x3, P3 ;  /* 0x0000000d020d8211 */ /* 0x000fc600018f1c18 */
[----:B------:R-:W3:Y:S04]  /*0810*/  @!P0 LDG.E.64 R16, desc[UR4][R16.64] ;  /* 0x0000000410108981 */ /* 0x000ee8000c1e1b00 */
[----:B------:R-:W3:Y:S01]  /*0820*/  @!P0 LDG.E.64 R12, desc[UR4][R12.64] ;  /* 0x000000040c0c8981 */ /* 0x000ee2000c1e1b00 */
[----:B----45:R-:W-:-:S08]  /*0830*/  @P1 DFMA R4, R4, R6, R20 ;  /* 0x000000060404122b */ /* 0x030fd00000000014 */
[----:B--2---:R-:W-:-:S08]  /*0840*/  @P1 DFMA R20, R8, R18, R4 ;  /* 0x000000120814122b */ /* 0x004fd00000000004 */
[----:B---3--:R-:W-:-:S11]  /*0850*/  @!P0 DFMA R20, R16, R12, R20 ;  /* 0x0000000c1014822b */ /* 0x008fd60000000014 */
.L_x_55:
[----:B------:R-:W0:Y:S01]  /*0860*/  LDC.64 R4, c[0x0][0x398] ;  /* 0x0000e600ff047b82 */ /* 0x000e220000000a00 */
[----:B------:R-:W-:-:S04]  /*0870*/  IMAD R3, R0, UR6, R3 ;  /* 0x0000000600037c24 */ /* 0x000fc8000f8e0203 */
[----:B0-----:R-:W-:-:S05]  /*0880*/  IMAD.WIDE R2, R3, 0x8, R4 ;  /* 0x0000000803027825 */ /* 0x001fca00078e0204 */
[----:B-----5:R-:W-:Y:S01]  /*0890*/  STG.E.64 desc[UR4][R2.64], R20 ;  /* 0x0000001402007986 */ /* 0x020fe2000c101b04 */
[----:B------:R-:W-:Y:S05]  /*08a0*/  EXIT ;  /* 0x000000000000794d */ /* 0x000fea0003800000 */
.L_x_59:
        /* <DEDUP_REMOVED lines=13> */
.L_x_74:


//--------------------- .text._Z23apply_relu_batch_kernelPdii --------------------------
	.section	.text._Z23apply_relu_batch_kernelPdii,"ax",@progbits
	.align	128
        .global         _Z23apply_relu_batch_kernelPdii
        .type           _Z23apply_relu_batch_kernelPdii,@function
        .size           _Z23apply_relu_batch_kernelPdii,(.L_x_75 - _Z23apply_relu_batch_kernelPdii)
        .other          _Z23apply_relu_batch_kernelPdii,@"STO_CUDA_ENTRY STV_DEFAULT"
_Z23apply_relu_batch_kernelPdii:
.text._Z23apply_relu_batch_kernelPdii:
        /* <DEDUP_REMOVED lines=12> */
[----:B------:R-:W-:-:S04]  /*00c0*/  IMAD R5, R6, UR6, R5 ;  /* 0x0000000606057c24 */ /* 0x000fc8000f8e0205 */
[----:B0-----:R-:W-:-:S05]  /*00d0*/  IMAD.WIDE R2, R5, 0x8, R2 ;  /* 0x0000000805027825 */ /* 0x001fca00078e0202 */
[----:B-1----:R-:W2:Y:S01]  /*00e0*/  LDG.E.64 R4, desc[UR4][R2.64] ;  /* 0x0000000402047981 */ /* 0x002ea2000c1e1b00 */
[----:B------:R-:W-:Y:S01]  /*00f0*/  IMAD.MOV.U32 R0, RZ, RZ, RZ ;  /* 0x000000ffff007224 */ /* 0x000fe200078e00ff */
[----:B--2---:R-:W-:Y:S01]  /*0100*/  DSETP.MAX.AND P0, P1, RZ, R4, PT ;  /* 0x00000004ff00722a */ /* 0x004fe2000390f000 */
[----:B------:R-:W-:-:S05]  /*0110*/  MOV R7, R5 ;  /* 0x0000000500077202 */ /* 0x000fca0000000f00 */
[C---:B------:R-:W-:Y:S02]  /*0120*/  FSEL R9, R0.reuse, R7, P0 ;  /* 0x0000000700097208 */ /* 0x040fe40000000000 */
[----:B------:R-:W-:-:S06]  /*0130*/  SEL R4, R0, R4, P0 ;  /* 0x0000000400047207 */ /* 0x000fcc0000000000 */
[----:B------:R-:W-:-:S05]  /*0140*/  @P1 LOP3.LUT R9, R7, 0x80000, RZ, 0xfc, !PT ;  /* 0x0008000007091812 */ /* 0x000fca00078efcff */
[----:B------:R-:W-:-:S05]  /*0150*/  IMAD.MOV.U32 R5, RZ, RZ, R9 ;  /* 0x000000ffff057224 */ /* 0x000fca00078e0009 */
[----:B------:R-:W-:Y:S01]  /*0160*/  STG.E.64 desc[UR4][R2.64], R4 ;  /* 0x0000000402007986 */ /* 0x000fe2000c101b04 */
[----:B------:R-:W-:Y:S05]  /*0170*/  EXIT ;  /* 0x000000000000794d */ /* 0x000fea0003800000 */
.L_x_60:
        /* <DEDUP_REMOVED lines=16> */
.L_x_75:


//--------------------- .text._Z26propagate_to_hidden_kernelPdS_S_S_iii --------------------------
	.section	.text._Z26propagate_to_hidden_kernelPdS_S_S_iii,"ax",@progbits
	.align	128
        .global         _Z26propagate_to_hidden_kernelPdS_S_S_iii
        .type           _Z26propagate_to_hidden_kernelPdS_S_S_iii,@function
        .size           _Z26propagate_to_hidden_kernelPdS_S_S_iii,(.L_x_76 - _Z26propagate_to_hidden_kernelPdS_S_S_iii)
        .other          _Z26propagate_to_hidden_kernelPdS_S_S_iii,@"STO_CUDA_ENTRY STV_DEFAULT"
_Z26propagate_to_hidden_kernelPdS_S_S_iii:
.text._Z26propagate_to_hidden_kernelPdS_S_S_iii:
        /* <DEDUP_REMOVED lines=38> */
.L_x_63:
        /* <DEDUP_REMOVED lines=34> */
.L_x_62:
        /* <DEDUP_REMOVED lines=28> */
.L_x_64:
        /* <DEDUP_REMOVED lines=34> */
.L_x_61:
[----:B------:R-:W0:Y:S01]  /*0860*/  LDC.64 R4, c[0x0][0x398] ;  /* 0x0000e600ff047b82 */ /* 0x000e220000000a00 */
[----:B------:R-:W-:-:S04]  /*0870*/  IMAD R3, R0, UR6, R3 ;  /* 0x0000000600037c24 */ /* 0x000fc8000f8e0203 */
[----:B0-----:R-:W-:-:S05]  /*0880*/  IMAD.WIDE R2, R3, 0x8, R4 ;  /* 0x0000000803027825 */ /* 0x001fca00078e0204 */
[----:B-----5:R-:W-:Y:S01]  /*0890*/  STG.E.64 desc[UR4][R2.64], R20 ;  /* 0x0000001402007986 */ /* 0x020fe2000c101b04 */
[----:B------:R-:W-:Y:S05]  /*08a0*/  EXIT ;  /* 0x000000000000794d */ /* 0x000fea0003800000 */
.L_x_65:
        /* <DEDUP_REMOVED lines=13> */
.L_x_76:


//--------------------- .nv.shared.reserved.0     --------------------------
	.section	.nv.shared.reserved.0,"aw",@nobits
	.weak		__nv_reservedSMEM_offset_0_alias
	.size		__nv_reservedSMEM_offset_0_alias, 0, 64
	.other		__nv_reservedSMEM_offset_0_alias,@"STO_CUDA_RESERVED_SHARED STV_DEFAULT"
__nv_reservedSMEM_offset_0_alias:
	.zero		0
	.zero		64


//--------------------- .nv.constant0._Z24adjust_all_biases_kernelPdS_S_S_diii --------------------------
	.section	.nv.constant0._Z24adjust_all_biases_kernelPdS_S_S_diii,"a",@progbits
	.sectionflags	@""
	.align	4
.nv.constant0._Z24adjust_all_biases_kernelPdS_S_S_diii:
	.zero		948


//--------------------- .nv.constant0._Z28adjust_hidden_weights_kernelPdS_S_diii --------------------------
	.section	.nv.constant0._Z28adjust_hidden_weights_kernelPdS_S_diii,"a",@progbits
	.sectionflags	@""
	.align	4
.nv.constant0._Z28adjust_hidden_weights_kernelPdS_S_diii:
	.zero		940


//--------------------- .nv.constant0._Z28adjust_output_weights_kernelPdS_S_diii --------------------------
	.section	.nv.constant0._Z28adjust_output_weights_kernelPdS_S_diii,"a",@progbits
	.sectionflags	@""
	.align	4
.nv.constant0._Z28adjust_output_weights_kernelPdS_S_diii:
	.zero		940


//--------------------- .nv.constant0._Z29calculate_hidden_delta_kernelPdS_S_S_iii --------------------------
	.section	.nv.constant0._Z29calculate_hidden_delta_kernelPdS_S_S_iii,"a",@progbits
	.sectionflags	@""
	.align	4
.nv.constant0._Z29calculate_hidden_delta_kernelPdS_S_S_iii:
	.zero		940


//--------------------- .nv.constant0._Z29calculate_output_delta_kernelPdS_S_ii --------------------------
	.section	.nv.constant0._Z29calculate_output_delta_kernelPdS_S_ii,"a",@progbits
	.sectionflags	@""
	.align	4
.nv.constant0._Z29calculate_output_delta_kernelPdS_S_ii:
	.zero		928


//--------------------- .nv.constant0._Z26propagate_to_output_kernelPdS_S_S_iii --------------------------
	.section	.nv.constant0._Z26propagate_to_output_kernelPdS_S_S_iii,"a",@progbits
	.sectionflags	@""
	.align	4
.nv.constant0._Z26propagate_to_output_kernelPdS_S_S_iii:
	.zero		940


//--------------------- .nv.constant0._Z23apply_relu_batch_kernelPdii --------------------------
	.section	.nv.constant0._Z23apply_relu_batch_kernelPdii,"a",@progbits
	.sectionflags	@""
	.align	4
.nv.constant0._Z23apply_relu_batch_kernelPdii:
	.zero		912


//--------------------- .nv.constant0._Z26propagate_to_hidden_kernelPdS_S_S_iii --------------------------
	.section	.nv.constant0._Z26propagate_to_hidden_kernelPdS_S_S_iii,"a",@progbits
	.sectionflags	@""
	.align	4
.nv.constant0._Z26propagate_to_hidden_kernelPdS_S_S_iii:
	.zero		940


//--------------------- SYMBOLS --------------------------

	.type		.nv.reservedSmem.offset0,@object
	.size		.nv.reservedSmem.offset0,0x4
